	.version 1.4
	.target sm_10, map_f64_to_f32
	// compiled with C:/Program Files/LWPU GPU Computing Toolkit/LWCA/v6.0/bin/../open64/lib//be.exe
	// lwopencc 4.1 built on 2014-02-24

	//-----------------------------------------------------------
	// Compiling C:/Users/MALESI~1/AppData/Local/Temp/tmpxft_0000318c_00000000-15_sunsky.cpp3.i (C:/Users/MALESI~1/AppData/Local/Temp/ccBI#.a14280)
	//-----------------------------------------------------------

	//-----------------------------------------------------------
	// Options:
	//-----------------------------------------------------------
	//  Target:ptx, ISA:sm_10, Endian:little, Pointer Size:64
	//  -O3	(Optimization level)
	//  -g0	(Debug level)
	//  -m2	(Report advisories)
	//-----------------------------------------------------------

	.file	1	"C:/Users/MALESI~1/AppData/Local/Temp/tmpxft_0000318c_00000000-14_sunsky.lwdafe2.gpu"
	.file	2	"c:\home\malesiani\videollvm\include\internal\optix_declarations.h"
	.file	3	"C:/home/malesiani/videoLLVM/samples/lwca/sunsky.lw"
	.file	4	"c:\home\malesiani\videollvm\include\internal/optix_datatypes.h"
	.file	5	"c:\home\malesiani\videollvm\include\internal\optix_defines.h"
	.file	6	"C:/Users/MALESI~1/AppData/Local/Temp/tmpxft_0000318c_00000000-5_sunsky.lwdafe1.gpu"
	.file	7	"C:/Program Files (x86)/Microsoft Visual Studio 11.0/VC/bin/../../VC/INCLUDE\crtdefs.h"
	.file	8	"C:/Program Files/LWPU GPU Computing Toolkit/LWCA/v6.0/include\crt/device_runtime.h"
	.file	9	"C:/Program Files/LWPU GPU Computing Toolkit/LWCA/v6.0/include\host_defines.h"
	.file	10	"C:/Program Files/LWPU GPU Computing Toolkit/LWCA/v6.0/include\builtin_types.h"
	.file	11	"c:\program files\lwpu gpu computing toolkit\lwca\v6.0\include\device_types.h"
	.file	12	"c:\program files\lwpu gpu computing toolkit\lwca\v6.0\include\host_defines.h"
	.file	13	"c:\program files\lwpu gpu computing toolkit\lwca\v6.0\include\driver_types.h"
	.file	14	"c:\program files\lwpu gpu computing toolkit\lwca\v6.0\include\surface_types.h"
	.file	15	"c:\program files\lwpu gpu computing toolkit\lwca\v6.0\include\texture_types.h"
	.file	16	"c:\program files\lwpu gpu computing toolkit\lwca\v6.0\include\vector_types.h"
	.file	17	"c:\program files\lwpu gpu computing toolkit\lwca\v6.0\include\builtin_types.h"
	.file	18	"C:/Program Files/LWPU GPU Computing Toolkit/LWCA/v6.0/include\device_launch_parameters.h"
	.file	19	"c:\program files\lwpu gpu computing toolkit\lwca\v6.0\include\crt\storage_class.h"
	.file	20	"c:\home\malesiani\videollvm\samples\lwca\sunsky.h"
	.file	21	"c:\home\malesiani\videollvm\include\internal/optix_internal.h"
	.file	22	"c:\home\malesiani\videollvm\include\optix_device.h"
	.file	23	"C:/Program Files/LWPU GPU Computing Toolkit/LWCA/v6.0/include\common_functions.h"
	.file	24	"c:\program files\lwpu gpu computing toolkit\lwca\v6.0\include\math_functions.h"
	.file	25	"c:\program files\lwpu gpu computing toolkit\lwca\v6.0\include\math_constants.h"
	.file	26	"c:\program files\lwpu gpu computing toolkit\lwca\v6.0\include\device_functions.h"
	.file	27	"c:\program files\lwpu gpu computing toolkit\lwca\v6.0\include\sm_11_atomic_functions.h"
	.file	28	"c:\program files\lwpu gpu computing toolkit\lwca\v6.0\include\sm_12_atomic_functions.h"
	.file	29	"c:\program files\lwpu gpu computing toolkit\lwca\v6.0\include\sm_13_double_functions.h"
	.file	30	"c:\program files\lwpu gpu computing toolkit\lwca\v6.0\include\sm_20_atomic_functions.h"
	.file	31	"c:\program files\lwpu gpu computing toolkit\lwca\v6.0\include\sm_32_atomic_functions.h"
	.file	32	"c:\program files\lwpu gpu computing toolkit\lwca\v6.0\include\sm_35_atomic_functions.h"
	.file	33	"c:\program files\lwpu gpu computing toolkit\lwca\v6.0\include\sm_20_intrinsics.h"
	.file	34	"c:\program files\lwpu gpu computing toolkit\lwca\v6.0\include\sm_30_intrinsics.h"
	.file	35	"c:\program files\lwpu gpu computing toolkit\lwca\v6.0\include\sm_32_intrinsics.h"
	.file	36	"c:\program files\lwpu gpu computing toolkit\lwca\v6.0\include\sm_35_intrinsics.h"
	.file	37	"c:\program files\lwpu gpu computing toolkit\lwca\v6.0\include\surface_functions.h"
	.file	38	"c:\program files\lwpu gpu computing toolkit\lwca\v6.0\include\texture_fetch_functions.h"
	.file	39	"c:\program files\lwpu gpu computing toolkit\lwca\v6.0\include\texture_indirect_functions.h"
	.file	40	"c:\program files\lwpu gpu computing toolkit\lwca\v6.0\include\surface_indirect_functions.h"
	.file	41	"c:\program files\lwpu gpu computing toolkit\lwca\v6.0\include\math_functions_dbl_ptx1.h"
	.file	42	"C:/home/malesiani/videoLLVM/include\optixu/optixu_math_namespace.h"

	.global .f32 overcast;
	.global .align 16 .b8 sun_direction[12];
	.global .align 16 .b8 sun_color[12];
	.global .align 16 .b8 sky_up[12];
	.global .align 16 .b8 ilw_divisor_Yxy[12];
	.global .align 16 .b8 c0[12];
	.global .align 16 .b8 c1[12];
	.global .align 16 .b8 c2[12];
	.global .align 16 .b8 c3[12];
	.global .align 16 .b8 c4[12];
	.global .align 8 .b8 ray[36];
	.global .align 16 .b8 prd_radiance[20];
	.global .f32 sky_scale = 0f3f800000 /* 1 */;

	.entry _Z4missv
	{
	.reg .u32 %r<4>;
	.reg .f32 %f<217>;
	.reg .pred %p<8>;
	.loc	3	37	0
$LDWbegin__Z4missv:
	.loc	3	39	0
	ld.global.f32 	%f1, [ray+16];
	ld.global.f32 	%f2, [overcast];
	mov.f32 	%f3, 0f3f800000;     	// 1
	setp.lt.f32 	%p1, %f2, %f3;
	@!%p1 bra 	$Lt_0_5378;
	.loc	20	42	0
	ld.global.f32 	%f4, [ray+12];
	mov.f32 	%f5, %f4;
	mov.f32 	%f6, %f1;
	mov.f32 	%f7, %f6;
	ld.global.f32 	%f8, [ray+20];
	mov.f32 	%f9, %f8;
	ld.global.v4.f32 	{%f10,%f11,%f12,_}, [sun_direction+0];
	.loc	20	43	0
	ld.global.s32 	%r1, [prd_radiance+16];
	mov.u32 	%r2, 0;
	setp.ne.s32 	%p2, %r1, %r2;
	@%p2 bra 	$Lt_0_6146;
	mov.f32 	%f13, 0f42bc0000;    	// 94
	mov.f32 	%f14, 0f42bc008d;    	// 94.0011
	div.approx.f32 	%f15, %f13, %f14;
	mul.f32 	%f16, %f6, %f11;
	mad.f32 	%f17, %f10, %f4, %f16;
	mad.f32 	%f18, %f12, %f8, %f17;
	setp.lt.f32 	%p3, %f15, %f18;
	@!%p3 bra 	$Lt_0_6146;
	ld.global.v4.f32 	{%f19,%f20,%f21,_}, [sun_color+0];
	bra.uni 	$Lt_0_5122;
$Lt_0_6146:
$Lt_0_2562:
	ld.global.v4.f32 	{%f22,%f23,%f24,_}, [sky_up+0];
	.loc	20	46	0
	mul.f32 	%f25, %f6, %f23;
	mad.f32 	%f26, %f22, %f4, %f25;
	mad.f32 	%f27, %f24, %f8, %f26;
	rcp.approx.f32 	%f28, %f27;
	mov.f32 	%f29, %f28;
	mov.f32 	%f30, 0f00000000;    	// 0
	setp.lt.f32 	%p4, %f28, %f30;
	@!%p4 bra 	$Lt_0_5634;
	.loc	20	48	0
	add.f32 	%f31, %f23, %f23;
	mul.f32 	%f32, %f31, %f27;
	sub.f32 	%f33, %f6, %f32;
	add.f32 	%f34, %f24, %f24;
	mul.f32 	%f35, %f34, %f27;
	sub.f32 	%f36, %f8, %f35;
	add.f32 	%f37, %f22, %f22;
	mul.f32 	%f38, %f37, %f27;
	sub.f32 	%f5, %f4, %f38;
	mov.f32 	%f7, %f33;
	mov.f32 	%f9, %f36;
	.loc	20	49	0
	neg.f32 	%f29, %f28;
$Lt_0_5634:
	.loc	24	9180	0
	mul.f32 	%f39, %f7, %f11;
	mad.f32 	%f40, %f10, %f5, %f39;
	mad.f32 	%f41, %f12, %f9, %f40;
	abs.f32 	%f42, %f41;
	mov.f32 	%f43, 0f3f11eb85;    	// 0.57
	setp.gt.f32 	%p5, %f42, %f43;
	mov.f32 	%f44, 0f3f800000;    	// 1
	sub.f32 	%f45, %f44, %f42;
	mov.f32 	%f46, 0f3f000000;    	// 0.5
	mul.f32 	%f47, %f45, %f46;
	sqrt.approx.f32 	%f48, %f47;
	selp.f32 	%f49, %f48, %f42, %p5;
	mul.f32 	%f50, %f49, %f49;
	mov.f32 	%f51, 0f3d53f941;    	// 0.0517514
	mov.f32 	%f52, %f51;
	mov.f32 	%f53, %f50;
	mov.f32 	%f54, 0f3c94d2e9;    	// 0.018167
	mov.f32 	%f55, %f54;
	mad.f32 %f56, %f52, %f53, %f55;
	mov.f32 	%f57, %f56;
	mov.f32 	%f58, %f57;
	mov.f32 	%f59, %f50;
	mov.f32 	%f60, 0f3d3f841f;    	// 0.0467569
	mov.f32 	%f61, %f60;
	mad.f32 %f62, %f58, %f59, %f61;
	mov.f32 	%f57, %f62;
	mov.f32 	%f63, %f57;
	mov.f32 	%f64, %f50;
	mov.f32 	%f65, 0f3d994929;    	// 0.0748466
	mov.f32 	%f66, %f65;
	mad.f32 %f67, %f63, %f64, %f66;
	mov.f32 	%f57, %f67;
	mov.f32 	%f68, %f57;
	mov.f32 	%f69, %f50;
	mov.f32 	%f70, 0f3e2aab94;    	// 0.16667
	mov.f32 	%f71, %f70;
	mad.f32 %f72, %f68, %f69, %f71;
	mov.f32 	%f57, %f72;
	mul.f32 	%f73, %f50, %f57;
	mov.f32 	%f74, %f73;
	mov.f32 	%f75, %f49;
	mov.f32 	%f76, %f49;
	mad.f32 %f77, %f74, %f75, %f76;
	mov.f32 	%f57, %f77;
	.loc	26	4866	0
	add.f32 	%f78, %f57, %f57;
	mov.f32 	%f79, 0f3fc90fdb;    	// 1.5708
	sub.f32 	%f80, %f79, %f57;
	mov.f32 	%f81, 0f00000000;    	// 0
	setp.lt.f32 	%p6, %f41, %f81;
	selp.f32 	%f82, %f78, %f80, %p5;
	mov.f32 	%f83, 0f40490fdb;    	// 3.14159
	sub.f32 	%f84, %f83, %f82;
	selp.f32 	%f85, %f84, %f82, %p6;
	ld.global.v4.f32 	{%f86,%f87,%f88,_}, [c3+0];
	mul.f32 	%f89, %f86, %f85;
	mov.f32 	%f90, 0f3fb8aa3b;    	// 1.4427
	mul.f32 	%f91, %f89, %f90;
	ex2.approx.f32 	%f92, %f91;
	mul.f32 	%f93, %f87, %f85;
	mov.f32 	%f94, 0f3fb8aa3b;    	// 1.4427
	mul.f32 	%f95, %f93, %f94;
	ex2.approx.f32 	%f96, %f95;
	mul.f32 	%f97, %f88, %f85;
	mov.f32 	%f98, 0f3fb8aa3b;    	// 1.4427
	mul.f32 	%f99, %f97, %f98;
	ex2.approx.f32 	%f100, %f99;
	ld.global.v4.f32 	{%f101,%f102,%f103,_}, [c2+0];
	.loc	26	4892	0
	mul.f32 	%f104, %f101, %f92;
	ld.global.v4.f32 	{%f105,%f106,%f107,_}, [c1+0];
	mul.f32 	%f108, %f105, %f29;
	mul.f32 	%f109, %f103, %f100;
	mul.f32 	%f110, %f107, %f29;
	mov.f32 	%f111, 0f3f800000;   	// 1
	add.f32 	%f112, %f104, %f111;
	mov.f32 	%f113, 0f3fb8aa3b;   	// 1.4427
	mul.f32 	%f114, %f108, %f113;
	mov.f32 	%f115, 0f3f800000;   	// 1
	add.f32 	%f116, %f109, %f115;
	mov.f32 	%f117, 0f3fb8aa3b;   	// 1.4427
	mul.f32 	%f118, %f110, %f117;
	ex2.approx.f32 	%f119, %f114;
	ex2.approx.f32 	%f120, %f118;
	ld.global.v4.f32 	{%f121,%f122,%f123,_}, [c4+0];
	mul.f32 	%f124, %f121, %f41;
	mul.f32 	%f125, %f123, %f41;
	ld.global.v4.f32 	{%f126,%f127,%f128,_}, [c0+0];
	mul.f32 	%f129, %f126, %f119;
	mul.f32 	%f130, %f128, %f120;
	mul.f32 	%f131, %f41, %f124;
	mul.f32 	%f132, %f41, %f125;
	mov.f32 	%f133, 0f3f800000;   	// 1
	add.f32 	%f134, %f129, %f133;
	mov.f32 	%f135, 0f3f800000;   	// 1
	add.f32 	%f136, %f130, %f135;
	add.f32 	%f137, %f112, %f131;
	add.f32 	%f138, %f116, %f132;
	mul.f32 	%f139, %f134, %f137;
	mul.f32 	%f140, %f136, %f138;
	ld.global.v4.f32 	{%f141,%f142,%f143,_}, [ilw_divisor_Yxy+0];
	mul.f32 	%f144, %f141, %f139;
	mul.f32 	%f145, %f143, %f140;
	mov.f32 	%f146, 0fbea8f5c3;   	// -0.33
	add.f32 	%f147, %f145, %f146;
	mov.f32 	%f148, 0f3ea8f5c3;   	// 0.33
	mov.f32 	%f149, 0f3f99999a;   	// 1.2
	mad.f32 	%f150, %f147, %f149, %f148;
	div.approx.f32 	%f151, %f144, %f150;
	.loc	20	62	0
	mul.f32 	%f152, %f102, %f96;
	mul.f32 	%f153, %f106, %f29;
	mov.f32 	%f154, 0f3f800000;   	// 1
	add.f32 	%f155, %f152, %f154;
	mov.f32 	%f156, 0f3fb8aa3b;   	// 1.4427
	mul.f32 	%f157, %f153, %f156;
	ex2.approx.f32 	%f158, %f157;
	mul.f32 	%f159, %f122, %f41;
	mul.f32 	%f160, %f127, %f158;
	mul.f32 	%f161, %f41, %f159;
	mov.f32 	%f162, 0f3f800000;   	// 1
	add.f32 	%f163, %f160, %f162;
	add.f32 	%f164, %f155, %f161;
	mul.f32 	%f165, %f163, %f164;
	mul.f32 	%f166, %f142, %f165;
	mov.f32 	%f167, 0fbea8f5c3;   	// -0.33
	add.f32 	%f168, %f166, %f167;
	mov.f32 	%f169, 0f3ea8f5c3;   	// 0.33
	mov.f32 	%f170, 0f3f99999a;   	// 1.2
	mad.f32 	%f171, %f168, %f170, %f169;
	mov.f32 	%f172, 0f3f800000;   	// 1
	sub.f32 	%f173, %f172, %f171;
	sub.f32 	%f174, %f173, %f150;
	mul.f32 	%f175, %f151, %f174;
	.loc	20	63	0
	mul.f32 	%f176, %f171, %f151;
	mov.f32 	%f177, 0fbfc4c986;   	// -1.5374
	mul.f32 	%f178, %f144, %f177;
	mov.f32 	%f179, 0f404f6c8b;   	// 3.241
	mad.f32 	%f180, %f176, %f179, %f178;
	mov.f32 	%f181, 0fbeff4880;   	// -0.4986
	mad.f32 	%f182, %f175, %f181, %f180;
	mov.f32 	%f183, 0f3ff020c5;   	// 1.876
	mul.f32 	%f184, %f144, %f183;
	mov.f32 	%f185, 0fbf781d7e;   	// -0.9692
	mad.f32 	%f186, %f176, %f185, %f184;
	mov.f32 	%f187, 0f3d2a64c3;   	// 0.0416
	mad.f32 	%f188, %f175, %f187, %f186;
	mov.f32 	%f189, 0fbe50e560;   	// -0.204
	mul.f32 	%f190, %f144, %f189;
	mov.f32 	%f191, 0f3d63bcd3;   	// 0.0556
	mad.f32 	%f192, %f176, %f191, %f190;
	mov.f32 	%f193, 0f3f874bc7;   	// 1.057
	mad.f32 	%f194, %f175, %f193, %f192;
	.loc	42	640	0
	mov.f32 	%f195, 0f3a83126f;   	// 0.001
	mul.f32 	%f19, %f182, %f195;
	mov.f32 	%f196, 0f3a83126f;   	// 0.001
	mul.f32 	%f20, %f188, %f196;
	mov.f32 	%f197, 0f3a83126f;   	// 0.001
	mul.f32 	%f21, %f194, %f197;
	bra.uni 	$Lt_0_5122;
$Lt_0_5378:
	.loc	20	43	0
	mov.f32 	%f21, 0f00000000;    	// 0
	mov.f32 	%f20, 0f00000000;    	// 0
	mov.f32 	%f19, 0f00000000;    	// 0
$Lt_0_5122:
	.loc	3	39	0
	abs.f32 	%f198, %f1;
	add.f32 	%f199, %f198, %f198;
	mov.f32 	%f200, 0f3f800000;   	// 1
	add.f32 	%f201, %f199, %f200;
	mov.f32 	%f202, 0f40400000;   	// 3
	div.approx.f32 	%f203, %f201, %f202;
	mov.f32 	%f204, 0f41700000;   	// 15
	mul.f32 	%f205, %f203, %f204;
	ld.global.f32 	%f206, [sky_scale];
	sub.f32 	%f207, %f205, %f19;
	mad.f32 	%f208, %f2, %f207, %f19;
	mul.f32 	%f209, %f206, %f208;
	sub.f32 	%f210, %f205, %f20;
	mad.f32 	%f211, %f2, %f210, %f20;
	mul.f32 	%f212, %f206, %f211;
	st.global.v2.f32 	[prd_radiance+0], {%f209,%f212};
	sub.f32 	%f213, %f205, %f21;
	mad.f32 	%f214, %f2, %f213, %f21;
	mul.f32 	%f215, %f206, %f214;
	st.global.f32 	[prd_radiance+8], %f215;
	.loc	3	40	0
	exit;
$LDWend__Z4missv:
	} // _Z4missv
	.global .u64 _ZN21rti_internal_register20reg_bitness_detectorE;
	.global .u64 _ZN21rti_internal_register24reg_exception_64_detail0E;
	.global .u64 _ZN21rti_internal_register24reg_exception_64_detail1E;
	.global .u64 _ZN21rti_internal_register24reg_exception_64_detail2E;
	.global .u64 _ZN21rti_internal_register24reg_exception_64_detail3E;
	.global .u64 _ZN21rti_internal_register24reg_exception_64_detail4E;
	.global .u64 _ZN21rti_internal_register24reg_exception_64_detail5E;
	.global .u64 _ZN21rti_internal_register24reg_exception_64_detail6E;
	.global .u64 _ZN21rti_internal_register24reg_exception_64_detail7E;
	.global .u64 _ZN21rti_internal_register24reg_exception_64_detail8E;
	.global .u64 _ZN21rti_internal_register24reg_exception_64_detail9E;
	.global .u32 _ZN21rti_internal_register21reg_exception_detail0E;
	.global .u32 _ZN21rti_internal_register21reg_exception_detail1E;
	.global .u32 _ZN21rti_internal_register21reg_exception_detail2E;
	.global .u32 _ZN21rti_internal_register21reg_exception_detail3E;
	.global .u32 _ZN21rti_internal_register21reg_exception_detail4E;
	.global .u32 _ZN21rti_internal_register21reg_exception_detail5E;
	.global .u32 _ZN21rti_internal_register21reg_exception_detail6E;
	.global .u32 _ZN21rti_internal_register21reg_exception_detail7E;
	.global .u32 _ZN21rti_internal_register21reg_exception_detail8E;
	.global .u32 _ZN21rti_internal_register21reg_exception_detail9E;
	.global .u32 _ZN21rti_internal_register14reg_rayIndex_xE;
	.global .u32 _ZN21rti_internal_register14reg_rayIndex_yE;
	.global .u32 _ZN21rti_internal_register14reg_rayIndex_zE;
	.global .align 4 .b8 _ZN21rti_internal_typeinfo8overcastE[8] = {82,97,121,0,4,0,0,0};
	.global .align 4 .b8 _ZN21rti_internal_typeinfo13sun_directionE[8] = {82,97,121,0,12,0,0,0};
	.global .align 4 .b8 _ZN21rti_internal_typeinfo9sun_colorE[8] = {82,97,121,0,12,0,0,0};
	.global .align 4 .b8 _ZN21rti_internal_typeinfo6sky_upE[8] = {82,97,121,0,12,0,0,0};
	.global .align 4 .b8 _ZN21rti_internal_typeinfo15ilw_divisor_YxyE[8] = {82,97,121,0,12,0,0,0};
	.global .align 4 .b8 _ZN21rti_internal_typeinfo2c0E[8] = {82,97,121,0,12,0,0,0};
	.global .align 4 .b8 _ZN21rti_internal_typeinfo2c1E[8] = {82,97,121,0,12,0,0,0};
	.global .align 4 .b8 _ZN21rti_internal_typeinfo2c2E[8] = {82,97,121,0,12,0,0,0};
	.global .align 4 .b8 _ZN21rti_internal_typeinfo2c3E[8] = {82,97,121,0,12,0,0,0};
	.global .align 4 .b8 _ZN21rti_internal_typeinfo2c4E[8] = {82,97,121,0,12,0,0,0};
	.global .align 4 .b8 _ZN21rti_internal_typeinfo3rayE[8] = {82,97,121,0,36,0,0,0};
	.global .align 4 .b8 _ZN21rti_internal_typeinfo12prd_radianceE[8] = {82,97,121,0,20,0,0,0};
	.global .align 4 .b8 _ZN21rti_internal_typeinfo9sky_scaleE[8] = {82,97,121,0,4,0,0,0};
	.global .align 1 .b8 _ZN21rti_internal_typename8overcastE[6] = {0x66,0x6c,0x6f,0x61,0x74,0x0};
	.global .align 1 .b8 _ZN21rti_internal_typename13sun_directionE[14] = {0x6f,0x70,0x74,0x69,0x78,0x3a,0x3a,0x66,0x6c,0x6f,0x61,0x74,0x33,0x0};
	.global .align 1 .b8 _ZN21rti_internal_typename9sun_colorE[14] = {0x6f,0x70,0x74,0x69,0x78,0x3a,0x3a,0x66,0x6c,0x6f,0x61,0x74,0x33,0x0};
	.global .align 1 .b8 _ZN21rti_internal_typename6sky_upE[14] = {0x6f,0x70,0x74,0x69,0x78,0x3a,0x3a,0x66,0x6c,0x6f,0x61,0x74,0x33,0x0};
	.global .align 1 .b8 _ZN21rti_internal_typename15ilw_divisor_YxyE[14] = {0x6f,0x70,0x74,0x69,0x78,0x3a,0x3a,0x66,0x6c,0x6f,0x61,0x74,0x33,0x0};
	.global .align 1 .b8 _ZN21rti_internal_typename2c0E[14] = {0x6f,0x70,0x74,0x69,0x78,0x3a,0x3a,0x66,0x6c,0x6f,0x61,0x74,0x33,0x0};
	.global .align 1 .b8 _ZN21rti_internal_typename2c1E[14] = {0x6f,0x70,0x74,0x69,0x78,0x3a,0x3a,0x66,0x6c,0x6f,0x61,0x74,0x33,0x0};
	.global .align 1 .b8 _ZN21rti_internal_typename2c2E[14] = {0x6f,0x70,0x74,0x69,0x78,0x3a,0x3a,0x66,0x6c,0x6f,0x61,0x74,0x33,0x0};
	.global .align 1 .b8 _ZN21rti_internal_typename2c3E[14] = {0x6f,0x70,0x74,0x69,0x78,0x3a,0x3a,0x66,0x6c,0x6f,0x61,0x74,0x33,0x0};
	.global .align 1 .b8 _ZN21rti_internal_typename2c4E[14] = {0x6f,0x70,0x74,0x69,0x78,0x3a,0x3a,0x66,0x6c,0x6f,0x61,0x74,0x33,0x0};
	.global .align 1 .b8 _ZN21rti_internal_typename3rayE[11] = {0x6f,0x70,0x74,0x69,0x78,0x3a,0x3a,0x52,0x61,0x79,0x0};
	.global .align 1 .b8 _ZN21rti_internal_typename12prd_radianceE[20] = {0x50,0x65,0x72,0x52,0x61,0x79,0x44,0x61,0x74,0x61,0x5f,0x72,0x61,0x64,0x69,0x61,0x6e,0x63,0x65,0x0};
	.global .align 1 .b8 _ZN21rti_internal_typename9sky_scaleE[6] = {0x66,0x6c,0x6f,0x61,0x74,0x0};
	.global .u32 _ZN21rti_internal_typeenum8overcastE = 256;
	.global .u32 _ZN21rti_internal_typeenum13sun_directionE = 256;
	.global .u32 _ZN21rti_internal_typeenum9sun_colorE = 256;
	.global .u32 _ZN21rti_internal_typeenum6sky_upE = 256;
	.global .u32 _ZN21rti_internal_typeenum15ilw_divisor_YxyE = 256;
	.global .u32 _ZN21rti_internal_typeenum2c0E = 256;
	.global .u32 _ZN21rti_internal_typeenum2c1E = 256;
	.global .u32 _ZN21rti_internal_typeenum2c2E = 256;
	.global .u32 _ZN21rti_internal_typeenum2c3E = 256;
	.global .u32 _ZN21rti_internal_typeenum2c4E = 256;
	.global .u32 _ZN21rti_internal_typeenum3rayE = 256;
	.global .u32 _ZN21rti_internal_typeenum12prd_radianceE = 256;
	.global .u32 _ZN21rti_internal_typeenum9sky_scaleE = 256;
	.global .align 1 .b8 _ZN21rti_internal_semantic8overcastE[1] = {0x0};
	.global .align 1 .b8 _ZN21rti_internal_semantic13sun_directionE[1] = {0x0};
	.global .align 1 .b8 _ZN21rti_internal_semantic9sun_colorE[1] = {0x0};
	.global .align 1 .b8 _ZN21rti_internal_semantic6sky_upE[1] = {0x0};
	.global .align 1 .b8 _ZN21rti_internal_semantic15ilw_divisor_YxyE[1] = {0x0};
	.global .align 1 .b8 _ZN21rti_internal_semantic2c0E[1] = {0x0};
	.global .align 1 .b8 _ZN21rti_internal_semantic2c1E[1] = {0x0};
	.global .align 1 .b8 _ZN21rti_internal_semantic2c2E[1] = {0x0};
	.global .align 1 .b8 _ZN21rti_internal_semantic2c3E[1] = {0x0};
	.global .align 1 .b8 _ZN21rti_internal_semantic2c4E[1] = {0x0};
	.global .align 1 .b8 _ZN21rti_internal_semantic3rayE[13] = {0x72,0x74,0x43,0x75,0x72,0x72,0x65,0x6e,0x74,0x52,0x61,0x79,0x0};
	.global .align 1 .b8 _ZN21rti_internal_semantic12prd_radianceE[10] = {0x72,0x74,0x50,0x61,0x79,0x6c,0x6f,0x61,0x64,0x0};
	.global .align 1 .b8 _ZN21rti_internal_semantic9sky_scaleE[1] = {0x0};
	.global .align 1 .b8 _ZN23rti_internal_annotation8overcastE[1] = {0x0};
	.global .align 1 .b8 _ZN23rti_internal_annotation13sun_directionE[1] = {0x0};
	.global .align 1 .b8 _ZN23rti_internal_annotation9sun_colorE[1] = {0x0};
	.global .align 1 .b8 _ZN23rti_internal_annotation6sky_upE[1] = {0x0};
	.global .align 1 .b8 _ZN23rti_internal_annotation15ilw_divisor_YxyE[1] = {0x0};
	.global .align 1 .b8 _ZN23rti_internal_annotation2c0E[1] = {0x0};
	.global .align 1 .b8 _ZN23rti_internal_annotation2c1E[1] = {0x0};
	.global .align 1 .b8 _ZN23rti_internal_annotation2c2E[1] = {0x0};
	.global .align 1 .b8 _ZN23rti_internal_annotation2c3E[1] = {0x0};
	.global .align 1 .b8 _ZN23rti_internal_annotation2c4E[1] = {0x0};
	.global .align 1 .b8 _ZN23rti_internal_annotation3rayE[1] = {0x0};
	.global .align 1 .b8 _ZN23rti_internal_annotation12prd_radianceE[1] = {0x0};
	.global .align 1 .b8 _ZN23rti_internal_annotation9sky_scaleE[1] = {0x0};



// ===== COMPILED SASS (sm_100) =====

	.target	sm_100

	.elftype	@"ET_EXEC"


//--------------------- .note.nv.tkinfo           --------------------------
	.section	.note.nv.tkinfo,"",@"SHT_NOTE"
	.sectionflags	@"SHF_NOTE_NV_TKINFO"
	.tkinfo
        /*0018*/ 	.word	0x00000002
        /*0030*/ 	.string	""
        /*0030*/ 	.string	"ptxas"
        /*0030*/ 	.string	"Cuda compilation tools, release 13.0, V13.0.88"
        /*0030*/ 	.string	"Build cuda_13.0.r13.0/compiler.36424714_0"
        /*0030*/ 	.string	"-arch sm_100 "



//--------------------- .note.nv.cuinfo           --------------------------
	.section	.note.nv.cuinfo,"",@"SHT_NOTE"
	.sectionflags	@"SHF_NOTE_NV_CUINFO"
        /*0018*/ 	.short	0x0002
        /*001a*/ 	.short	0x000a
        /*001c*/ 	.short	0x0082
	.zero		2


//--------------------- .nv.info                  --------------------------
	.section	.nv.info,"",@"SHT_CUDA_INFO"
	.align	4


	//----- nvinfo : EIATTR_REGCOUNT
	.align		4
        /*0000*/ 	.byte	0x04, 0x2f
        /*0002*/ 	.short	(.L_103 - .L_102)
	.align		4
.L_102:
        /*0004*/ 	.word	index@(_Z4missv)
        /*0008*/ 	.word	0x00000026


	//----- nvinfo : EIATTR_FRAME_SIZE
	.align		4
.L_103:
        /*000c*/ 	.byte	0x04, 0x11
        /*000e*/ 	.short	(.L_105 - .L_104)
	.align		4
.L_104:
        /*0010*/ 	.word	index@(_Z4missv)
        /*0014*/ 	.word	0x00000000


	//----- nvinfo : EIATTR_MIN_STACK_SIZE
	.align		4
.L_105:
        /*0018*/ 	.byte	0x04, 0x12
        /*001a*/ 	.short	(.L_107 - .L_106)
	.align		4
.L_106:
        /*001c*/ 	.word	index@(_Z4missv)
        /*0020*/ 	.word	0x00000000
.L_107:


//--------------------- .nv.compat                --------------------------
	.section	.nv.compat,"",@"SHT_CUDA_COMPAT_INFO"
	.align	4
        /*0000*/ 	.byte	0x02, 0x09, 0x00, 0x00, 0x02, 0x02, 0x01, 0x00, 0x02, 0x05, 0x05, 0x00, 0x03, 0x07, 0x01, 0x01
        /*0010*/ 	.byte	0x02, 0x03, 0x00, 0x00, 0x02, 0x06, 0x01, 0x00, 0x04, 0x0b, 0x08, 0x00, 0x01, 0x00, 0x00, 0x00
        /*0020*/ 	.byte	0x00, 0x00, 0x00, 0x00


//--------------------- .nv.info._Z4missv         --------------------------
	.section	.nv.info._Z4missv,"",@"SHT_CUDA_INFO"
	.sectionflags	@""
	.align	4


	//----- nvinfo : EIATTR_CUDA_API_VERSION
	.align		4
        /*0000*/ 	.byte	0x04, 0x37
        /*0002*/ 	.short	(.L_109 - .L_108)
.L_108:
        /*0004*/ 	.word	0x00000082


	//----- nvinfo : EIATTR_SPARSE_MMA_MASK
	.align		4
.L_109:
        /*0008*/ 	.byte	0x03, 0x50
        /*000a*/ 	.short	0x0000


	//----- nvinfo : EIATTR_MAXREG_COUNT
	.align		4
        /*000c*/ 	.byte	0x03, 0x1b
        /*000e*/ 	.short	0x00ff


	//----- nvinfo : EIATTR_MERCURY_ISA_VERSION
	.align		4
        /*0010*/ 	.byte	0x03, 0x5f
        /*0012*/ 	.short	0x0101


	//----- nvinfo : EIATTR_UNUSED_LOAD_BYTE_OFFSET
	.align		4
        /*0014*/ 	.byte	0x04, 0x44
        /*0016*/ 	.short	(.L_111 - .L_110)


	//   ....[0]....
.L_110:
        /*0018*/ 	.word	0x000000c0
        /*001c*/ 	.word	0x00000fff


	//   ....[1]....
        /*0020*/ 	.word	0x00000160
        /*0024*/ 	.word	0x00000fff


	//   ....[2]....
        /*0028*/ 	.word	0x00000190
        /*002c*/ 	.word	0x00000fff


	//   ....[3]....
        /*0030*/ 	.word	0x000002c0
        /*0034*/ 	.word	0x00000fff


	//   ....[4]....
        /*0038*/ 	.word	0x000002d0
        /*003c*/ 	.word	0x00000fff


	//   ....[5]....
        /*0040*/ 	.word	0x000002f0
        /*0044*/ 	.word	0x00000fff


	//   ....[6]....
        /*0048*/ 	.word	0x00000300
        /*004c*/ 	.word	0x00000fff


	//   ....[7]....
        /*0050*/ 	.word	0x00000310
        /*0054*/ 	.word	0x00000fff


	//   ....[8]....
        /*0058*/ 	.word	0x00000340
        /*005c*/ 	.word	0x00000fff


	//----- nvinfo : EIATTR_VRC_CTA_INIT_COUNT
	.align		4
.L_111:
        /*0060*/ 	.byte	0x02, 0x4a
	.zero		1
	.zero		1


	//----- nvinfo : EIATTR_EXIT_INSTR_OFFSETS
	.align		4
        /*0064*/ 	.byte	0x04, 0x1c
        /*0066*/ 	.short	(.L_113 - .L_112)


	//   ....[0]....
.L_112:
        /*0068*/ 	.word	0x00000940


	//----- nvinfo : EIATTR_SW_WAR
	.align		4
.L_113:
        /*006c*/ 	.byte	0x04, 0x36
        /*006e*/ 	.short	(.L_115 - .L_114)
.L_114:
        /*0070*/ 	.word	0x00000008
.L_115:


//--------------------- .nv.callgraph             --------------------------
	.section	.nv.callgraph,"",@"SHT_CUDA_CALLGRAPH"
	.align	4
	.sectionentsize	8
	.align		4
        /*0000*/ 	.word	0x00000000
	.align		4
        /*0004*/ 	.word	0xffffffff
	.align		4
        /*0008*/ 	.word	0x00000000
	.align		4
        /*000c*/ 	.word	0xfffffffe
	.align		4
        /*0010*/ 	.word	0x00000000
	.align		4
        /*0014*/ 	.word	0xfffffffd
	.align		4
        /*0018*/ 	.word	0x00000000
	.align		4
        /*001c*/ 	.word	0xfffffffc


//--------------------- .nv.constant4             --------------------------
	.section	.nv.constant4,"a",@progbits
	.align	8
	.align		8
.nv.constant4:
        /*0000*/ 	.dword	overcast
	.align		8
        /*0008*/ 	.dword	sun_direction
	.align		8
        /*0010*/ 	.dword	sun_color
	.align		8
        /*0018*/ 	.dword	sky_up
	.align		8
        /*0020*/ 	.dword	ilw_divisor_Yxy
	.align		8
        /*0028*/ 	.dword	c0
	.align		8
        /*0030*/ 	.dword	c1
	.align		8
        /*0038*/ 	.dword	c2
	.align		8
        /*0040*/ 	.dword	c3
	.align		8
        /*0048*/ 	.dword	c4
	.align		8
        /*0050*/ 	.dword	ray
	.align		8
        /*0058*/ 	.dword	prd_radiance
	.align		8
        /*0060*/ 	.dword	sky_scale
	.align		8
        /*0068*/ 	.dword	_ZN21rti_internal_register20reg_bitness_detectorE
	.align		8
        /*0070*/ 	.dword	_ZN21rti_internal_register24reg_exception_64_detail0E
	.align		8
        /*0078*/ 	.dword	_ZN21rti_internal_register24reg_exception_64_detail1E
	.align		8
        /*0080*/ 	.dword	_ZN21rti_internal_register24reg_exception_64_detail2E
	.align		8
        /*0088*/ 	.dword	_ZN21rti_internal_register24reg_exception_64_detail3E
	.align		8
        /*0090*/ 	.dword	_ZN21rti_internal_register24reg_exception_64_detail4E
	.align		8
        /*0098*/ 	.dword	_ZN21rti_internal_register24reg_exception_64_detail5E
	.align		8
        /*00a0*/ 	.dword	_ZN21rti_internal_register24reg_exception_64_detail6E
	.align		8
        /*00a8*/ 	.dword	_ZN21rti_internal_register24reg_exception_64_detail7E
	.align		8
        /*00b0*/ 	.dword	_ZN21rti_internal_register24reg_exception_64_detail8E
	.align		8
        /*00b8*/ 	.dword	_ZN21rti_internal_register24reg_exception_64_detail9E
	.align		8
        /*00c0*/ 	.dword	_ZN21rti_internal_register21reg_exception_detail0E
	.align		8
        /*00c8*/ 	.dword	_ZN21rti_internal_register21reg_exception_detail1E
	.align		8
        /*00d0*/ 	.dword	_ZN21rti_internal_register21reg_exception_detail2E
	.align		8
        /*00d8*/ 	.dword	_ZN21rti_internal_register21reg_exception_detail3E
	.align		8
        /*00e0*/ 	.dword	_ZN21rti_internal_register21reg_exception_detail4E
	.align		8
        /*00e8*/ 	.dword	_ZN21rti_internal_register21reg_exception_detail5E
	.align		8
        /*00f0*/ 	.dword	_ZN21rti_internal_register21reg_exception_detail6E
	.align		8
        /*00f8*/ 	.dword	_ZN21rti_internal_register21reg_exception_detail7E
	.align		8
        /*0100*/ 	.dword	_ZN21rti_internal_register21reg_exception_detail8E
	.align		8
        /*0108*/ 	.dword	_ZN21rti_internal_register21reg_exception_detail9E
	.align		8
        /*0110*/ 	.dword	_ZN21rti_internal_register14reg_rayIndex_xE
	.align		8
        /*0118*/ 	.dword	_ZN21rti_internal_register14reg_rayIndex_yE
	.align		8
        /*0120*/ 	.dword	_ZN21rti_internal_register14reg_rayIndex_zE
	.align		8
        /*0128*/ 	.dword	_ZN21rti_internal_typeinfo8overcastE
	.align		8
        /*0130*/ 	.dword	_ZN21rti_internal_typeinfo13sun_directionE
	.align		8
        /*0138*/ 	.dword	_ZN21rti_internal_typeinfo9sun_colorE
	.align		8
        /*0140*/ 	.dword	_ZN21rti_internal_typeinfo6sky_upE
	.align		8
        /*0148*/ 	.dword	_ZN21rti_internal_typeinfo15ilw_divisor_YxyE
	.align		8
        /*0150*/ 	.dword	_ZN21rti_internal_typeinfo2c0E
	.align		8
        /*0158*/ 	.dword	_ZN21rti_internal_typeinfo2c1E
	.align		8
        /*0160*/ 	.dword	_ZN21rti_internal_typeinfo2c2E
	.align		8
        /*0168*/ 	.dword	_ZN21rti_internal_typeinfo2c3E
	.align		8
        /*0170*/ 	.dword	_ZN21rti_internal_typeinfo2c4E
	.align		8
        /*0178*/ 	.dword	_ZN21rti_internal_typeinfo3rayE
	.align		8
        /*0180*/ 	.dword	_ZN21rti_internal_typeinfo12prd_radianceE
	.align		8
        /*0188*/ 	.dword	_ZN21rti_internal_typeinfo9sky_scaleE
	.align		8
        /*0190*/ 	.dword	_ZN21rti_internal_typename8overcastE
	.align		8
        /*0198*/ 	.dword	_ZN21rti_internal_typename13sun_directionE
	.align		8
        /*01a0*/ 	.dword	_ZN21rti_internal_typename9sun_colorE
	.align		8
        /*01a8*/ 	.dword	_ZN21rti_internal_typename6sky_upE
	.align		8
        /*01b0*/ 	.dword	_ZN21rti_internal_typename15ilw_divisor_YxyE
	.align		8
        /*01b8*/ 	.dword	_ZN21rti_internal_typename2c0E
	.align		8
        /*01c0*/ 	.dword	_ZN21rti_internal_typename2c1E
	.align		8
        /*01c8*/ 	.dword	_ZN21rti_internal_typename2c2E
	.align		8
        /*01d0*/ 	.dword	_ZN21rti_internal_typename2c3E
	.align		8
        /*01d8*/ 	.dword	_ZN21rti_internal_typename2c4E
	.align		8
        /*01e0*/ 	.dword	_ZN21rti_internal_typename3rayE
	.align		8
        /*01e8*/ 	.dword	_ZN21rti_internal_typename12prd_radianceE
	.align		8
        /*01f0*/ 	.dword	_ZN21rti_internal_typename9sky_scaleE
	.align		8
        /*01f8*/ 	.dword	_ZN21rti_internal_typeenum8overcastE
	.align		8
        /*0200*/ 	.dword	_ZN21rti_internal_typeenum13sun_directionE
	.align		8
        /*0208*/ 	.dword	_ZN21rti_internal_typeenum9sun_colorE
	.align		8
        /*0210*/ 	.dword	_ZN21rti_internal_typeenum6sky_upE
	.align		8
        /*0218*/ 	.dword	_ZN21rti_internal_typeenum15ilw_divisor_YxyE
	.align		8
        /*0220*/ 	.dword	_ZN21rti_internal_typeenum2c0E
	.align		8
        /*0228*/ 	.dword	_ZN21rti_internal_typeenum2c1E
	.align		8
        /*0230*/ 	.dword	_ZN21rti_internal_typeenum2c2E
	.align		8
        /*0238*/ 	.dword	_ZN21rti_internal_typeenum2c3E
	.align		8
        /*0240*/ 	.dword	_ZN21rti_internal_typeenum2c4E
	.align		8
        /*0248*/ 	.dword	_ZN21rti_internal_typeenum3rayE
	.align		8
        /*0250*/ 	.dword	_ZN21rti_internal_typeenum12prd_radianceE
	.align		8
        /*0258*/ 	.dword	_ZN21rti_internal_typeenum9sky_scaleE
	.align		8
        /*0260*/ 	.dword	_ZN21rti_internal_semantic8overcastE
	.align		8
        /*0268*/ 	.dword	_ZN21rti_internal_semantic13sun_directionE
	.align		8
        /*0270*/ 	.dword	_ZN21rti_internal_semantic9sun_colorE
	.align		8
        /*0278*/ 	.dword	_ZN21rti_internal_semantic6sky_upE
	.align		8
        /*0280*/ 	.dword	_ZN21rti_internal_semantic15ilw_divisor_YxyE
	.align		8
        /*0288*/ 	.dword	_ZN21rti_internal_semantic2c0E
	.align		8
        /*0290*/ 	.dword	_ZN21rti_internal_semantic2c1E
	.align		8
        /*0298*/ 	.dword	_ZN21rti_internal_semantic2c2E
	.align		8
        /*02a0*/ 	.dword	_ZN21rti_internal_semantic2c3E
	.align		8
        /*02a8*/ 	.dword	_ZN21rti_internal_semantic2c4E
	.align		8
        /*02b0*/ 	.dword	_ZN21rti_internal_semantic3rayE
	.align		8
        /*02b8*/ 	.dword	_ZN21rti_internal_semantic12prd_radianceE
	.align		8
        /*02c0*/ 	.dword	_ZN21rti_internal_semantic9sky_scaleE
	.align		8
        /*02c8*/ 	.dword	_ZN23rti_internal_annotation8overcastE
	.align		8
        /*02d0*/ 	.dword	_ZN23rti_internal_annotation13sun_directionE
	.align		8
        /*02d8*/ 	.dword	_ZN23rti_internal_annotation9sun_colorE
	.align		8
        /*02e0*/ 	.dword	_ZN23rti_internal_annotation6sky_upE
	.align		8
        /*02e8*/ 	.dword	_ZN23rti_internal_annotation15ilw_divisor_YxyE
	.align		8
        /*02f0*/ 	.dword	_ZN23rti_internal_annotation2c0E
	.align		8
        /*02f8*/ 	.dword	_ZN23rti_internal_annotation2c1E
	.align		8
        /*0300*/ 	.dword	_ZN23rti_internal_annotation2c2E
	.align		8
        /*0308*/ 	.dword	_ZN23rti_internal_annotation2c3E
	.align		8
        /*0310*/ 	.dword	_ZN23rti_internal_annotation2c4E
	.align		8
        /*0318*/ 	.dword	_ZN23rti_internal_annotation3rayE
	.align		8
        /*0320*/ 	.dword	_ZN23rti_internal_annotation12prd_radianceE
	.align		8
        /*0328*/ 	.dword	_ZN23rti_internal_annotation9sky_scaleE


//--------------------- .text._Z4missv            --------------------------
	.section	.text._Z4missv,"ax",@progbits
	.align	128
.text._Z4missv:
        .type           _Z4missv,@function
        .size           _Z4missv,(.L_x_5 - _Z4missv)
        .other          _Z4missv,@"STO_CUDA_ENTRY STV_DEFAULT"
_Z4missv:
[----:B------:R-:W-:Y:S08]  /*0000*/  LDC R1, c[0x0][0x37c] ;  /* 0x0000df00ff017b82 */ /* 0x000ff00000000800 */
[----:B------:R-:W0:Y:S01]  /*0010*/  LDC.64 R2, c[0x4][RZ] ;  /* 0x01000000ff027b82 */ /* 0x000e220000000a00 */
[----:B------:R-:W0:Y:S07]  /*0020*/  LDCU.64 UR4, c[0x0][0x358] ;  /* 0x00006b00ff0477ac */ /* 0x000e2e0008000a00 */
[----:B------:R-:W1:Y:S01]  /*0030*/  LDC.64 R4, c[0x4][0x50] ;  /* 0x01001400ff047b82 */ /* 0x000e620000000a00 */
[----:B0-----:R-:W2:Y:S04]  /*0040*/  LDG.E R3, desc[UR4][R2.64] ;  /* 0x0000000402037981 */ /* 0x001ea8000c1e1900 */
[----:B-1----:R0:W5:Y:S01]  /*0050*/  LDG.E R0, desc[UR4][R4.64+0x10] ;  /* 0x0000100404007981 */ /* 0x002162000c1e1900 */
[----:B--2---:R-:W-:-:S13]  /*0060*/  FSETP.GEU.FTZ.AND P0, PT, R3, 1, PT ;  /* 0x3f8000000300780b */ /* 0x004fda0003f1e000 */
[----:B0-----:R-:W-:Y:S05]  /*0070*/  @P0 BRA `(.L_x_0) ;  /* 0x0000000400e40947 */ /* 0x001fea0003800000 */
[----:B------:R-:W0:Y:S01]  /*0080*/  LDC.64 R28, c[0x4][0x8] ;  /* 0x01000200ff1c7b82 */ /* 0x000e220000000a00 */
[----:B------:R-:W2:Y:S04]  /*0090*/  LDG.E R35, desc[UR4][R4.64+0xc] ;  /* 0x00000c0404237981 */ /* 0x000ea8000c1e1900 */
[----:B------:R-:W3:Y:S03]  /*00a0*/  LDG.E R33, desc[UR4][R4.64+0x14] ;  /* 0x0000140404217981 */ /* 0x000ee6000c1e1900 */
[----:B------:R-:W1:Y:S01]  /*00b0*/  LDC.64 R6, c[0x4][0x58] ;  /* 0x01001600ff067b82 */ /* 0x000e620000000a00 */
[----:B0-----:R-:W4:Y:S04]  /*00c0*/  LDG.E.128 R28, desc[UR4][R28.64] ;  /* 0x000000041c1c7981 */ /* 0x001f28000c1e1d00 */
[----:B-1----:R-:W3:Y:S01]  /*00d0*/  LDG.E R6, desc[UR4][R6.64+0x10] ;  /* 0x0000100406067981 */ /* 0x002ee2000c1e1900 */
[----:B----45:R-:W-:-:S04]  /*00e0*/  FMUL.FTZ R2, R0, R29 ;  /* 0x0000001d00027220 */ /* 0x030fc80000410000 */
[----:B--2---:R-:W-:-:S04]  /*00f0*/  FFMA.FTZ R2, R35, R28, R2 ;  /* 0x0000001c23027223 */ /* 0x004fc80000010002 */
[----:B---3--:R-:W-:-:S05]  /*0100*/  FFMA.FTZ R2, R33, R30, R2 ;  /* 0x0000001e21027223 */ /* 0x008fca0000010002 */
[----:B------:R-:W-:-:S04]  /*0110*/  FSETP.GT.FTZ.AND P0, PT, R2, 0.99998861551284790039, PT ;  /* 0x3f7fff410200780b */ /* 0x000fc80003f14000 */
[----:B------:R-:W-:Y:S02]  /*0120*/  ISETP.NE.OR P0, PT, R6, RZ, !P0 ;  /* 0x000000ff0600720c */ /* 0x000fe40004705670 */
[----:B------:R-:W-:-:S11]  /*0130*/  MOV R2, R0 ;  /* 0x0000000000027202 */ /* 0x000fd60000000f00 */
[----:B------:R-:W-:Y:S05]  /*0140*/  @P0 BRA `(.L_x_1) ;  /* 0x00000000000c0947 */ /* 0x000fea0003800000 */
[----:B------:R-:W0:Y:S02]  /*0150*/  LDC.64 R4, c[0x4][0x10] ;  /* 0x01000400ff047b82 */ /* 0x000e240000000a00 */
[----:B0-----:R-:W5:Y:S01]  /*0160*/  LDG.E.128 R4, desc[UR4][R4.64] ;  /* 0x0000000404047981 */ /* 0x001f62000c1e1d00 */
[----:B------:R-:W-:Y:S05]  /*0170*/  BRA `(.L_x_2) ;  /* 0x0000000400ac7947 */ /* 0x000fea0003800000 */
.L_x_1:
[----:B------:R-:W0:Y:S02]  /*0180*/  LDC.64 R4, c[0x4][0x18] ;  /* 0x01000600ff047b82 */ /* 0x000e240000000a00 */
[----:B0-----:R-:W2:Y:S06]  /*0190*/  LDG.E.128 R4, desc[UR4][R4.64] ;  /* 0x0000000404047981 */ /* 0x001eac000c1e1d00 */
[----:B------:R-:W0:Y:S08]  /*01a0*/  LDC.64 R16, c[0x4][0x38] ;  /* 0x01000e00ff107b82 */ /* 0x000e300000000a00 */
[----:B------:R-:W1:Y:S08]  /*01b0*/  LDC.64 R20, c[0x4][0x48] ;  /* 0x01001200ff147b82 */ /* 0x000e700000000a00 */
[----:B------:R-:W3:Y:S08]  /*01c0*/  LDC.64 R12, c[0x4][0x30] ;  /* 0x01000c00ff0c7b82 */ /* 0x000ef00000000a00 */
[----:B------:R-:W4:Y:S01]  /*01d0*/  LDC.64 R24, c[0x4][0x28] ;  /* 0x01000a00ff187b82 */ /* 0x000f220000000a00 */
[----:B--2---:R-:W-:-:S04]  /*01e0*/  FMUL.FTZ R8, R0, R5 ;  /* 0x0000000500087220 */ /* 0x004fc80000410000 */
[----:B------:R-:W-:-:S04]  /*01f0*/  FFMA.FTZ R8, R35, R4, R8 ;  /* 0x0000000423087223 */ /* 0x000fc80000010008 */
[----:B------:R-:W-:Y:S02]  /*0200*/  FFMA.FTZ R10, R33, R6, R8 ;  /* 0x00000006210a7223 */ /* 0x000fe40000010008 */
[----:B------:R-:W2:Y:S02]  /*0210*/  LDC.64 R8, c[0x4][0x40] ;  /* 0x01001000ff087b82 */ /* 0x000ea40000000a00 */
[----:B------:R-:W5:Y:S02]  /*0220*/  MUFU.RCP R31, R10 ;  /* 0x0000000a001f7308 */ /* 0x000f640000001000 */
[----:B-----5:R-:W-:-:S13]  /*0230*/  FSETP.GEU.FTZ.AND P0, PT, R31, RZ, PT ;  /* 0x000000ff1f00720b */ /* 0x020fda0003f1e000 */
[----:B01-34-:R-:W-:Y:S05]  /*0240*/  @P0 BRA `(.L_x_3) ;  /* 0x00000000001c0947 */ /* 0x01bfea0003800000 */
[----:B------:R-:W-:Y:S01]  /*0250*/  FADD.FTZ R6, R6, R6 ;  /* 0x0000000606067221 */ /* 0x000fe20000010000 */
[----:B------:R-:W-:Y:S01]  /*0260*/  FADD.FTZ R4, R4, R4 ;  /* 0x0000000404047221 */ /* 0x000fe20000010000 */
[----:B------:R-:W-:Y:S01]  /*0270*/  FADD.FTZ R5, R5, R5 ;  /* 0x0000000505057221 */ /* 0x000fe20000010000 */
[----:B------:R-:W-:Y:S01]  /*0280*/  FADD.FTZ R31, -R31, -RZ ;  /* 0x800000ff1f1f7221 */ /* 0x000fe20000010100 */
[C---:B------:R-:W-:Y:S01]  /*0290*/  FFMA.FTZ R33, R10.reuse, -R6, R33 ;  /* 0x800000060a217223 */ /* 0x040fe20000010021 */
[C---:B------:R-:W-:Y:S01]  /*02a0*/  FFMA.FTZ R35, R10.reuse, -R4, R35 ;  /* 0x800000040a237223 */ /* 0x040fe20000010023 */
[----:B------:R-:W-:-:S07]  /*02b0*/  FFMA.FTZ R2, R10, -R5, R0 ;  /* 0x800000050a027223 */ /* 0x000fce0000010000 */
.L_x_3:
[----:B--2---:R-:W2:Y:S04]  /*02c0*/  LDG.E.128 R8, desc[UR4][R8.64] ;  /* 0x0000000408087981 */ /* 0x004ea8000c1e1d00 */
[----:B------:R-:W3:Y:S01]  /*02d0*/  LDG.E.128 R12, desc[UR4][R12.64] ;  /* 0x000000040c0c7981 */ /* 0x000ee2000c1e1d00 */
[----:B------:R-:W0:Y:S03]  /*02e0*/  LDC.64 R4, c[0x4][0x20] ;  /* 0x01000800ff047b82 */ /* 0x000e260000000a00 */
[----:B------:R-:W4:Y:S04]  /*02f0*/  LDG.E.128 R16, desc[UR4][R16.64] ;  /* 0x0000000410107981 */ /* 0x000f28000c1e1d00 */
[----:B------:R-:W5:Y:S04]  /*0300*/  LDG.E.128 R20, desc[UR4][R20.64] ;  /* 0x0000000414147981 */ /* 0x000f68000c1e1d00 */
[----:B------:R-:W4:Y:S01]  /*0310*/  LDG.E.128 R24, desc[UR4][R24.64] ;  /* 0x0000000418187981 */ /* 0x000f22000c1e1d00 */
[----:B------:R-:W-:-:S04]  /*0320*/  FMUL.FTZ R29, R29, R2 ;  /* 0x000000021d1d7220 */ /* 0x000fc80000410000 */
[----:B------:R-:W-:Y:S01]  /*0330*/  FFMA.FTZ R29, R28, R35, R29 ;  /* 0x000000231c1d7223 */ /* 0x000fe2000001001d */
[----:B0-----:R-:W4:Y:S03]  /*0340*/  LDG.E.128 R4, desc[UR4][R4.64] ;  /* 0x0000000404047981 */ /* 0x001f26000c1e1d00 */
[----:B------:R-:W-:Y:S01]  /*0350*/  FFMA.FTZ R33, R30, R33, R29 ;  /* 0x000000211e217223 */ /* 0x000fe2000001001d */
[----:B------:R-:W-:-:S03]  /*0360*/  HFMA2 R30, -RZ, RZ, 1.3310546875, -43040 ;  /* 0x3d53f941ff1e7431 */ /* 0x000fc600000001ff */
[C---:B------:R-:W-:Y:S01]  /*0370*/  FADD.FTZ R2, |R33|.reuse, -RZ ;  /* 0x800000ff21027221 */ /* 0x040fe20000010200 */
[C---:B------:R-:W-:Y:S02]  /*0380*/  FSETP.GT.FTZ.AND P0, PT, |R33|.reuse, 0.56999999284744262695, PT ;  /* 0x3f11eb852100780b */ /* 0x040fe40003f14200 */
[----:B------:R-:W-:Y:S01]  /*0390*/  FSETP.GEU.FTZ.AND P1, PT, R33, RZ, PT ;  /* 0x000000ff2100720b */ /* 0x000fe20003f3e000 */
[----:B------:R-:W-:-:S04]  /*03a0*/  FADD.FTZ R28, -R2, 1 ;  /* 0x3f800000021c7421 */ /* 0x000fc80000010100 */
[----:B------:R-:W-:-:S06]  /*03b0*/  FMUL.FTZ R28, R28, 0.5 ;  /* 0x3f0000001c1c7820 */ /* 0x000fcc0000410000 */
[----:B------:R-:W0:Y:S02]  /*03c0*/  @P0 MUFU.SQRT R2, R28 ;  /* 0x0000001c00020308 */ /* 0x000e240000002000 */
[----:B0-----:R-:W-:-:S04]  /*03d0*/  FMUL.FTZ R29, R2, R2 ;  /* 0x00000002021d7220 */ /* 0x001fc80000410000 */
[----:B------:R-:W-:-:S04]  /*03e0*/  FFMA.FTZ R30, R29, R30, 0.018166976049542427063 ;  /* 0x3c94d2e91d1e7423 */ /* 0x000fc8000001001e */
[----:B------:R-:W-:-:S04]  /*03f0*/  FFMA.FTZ R30, R29, R30, 0.046756859868764877319 ;  /* 0x3d3f841f1d1e7423 */ /* 0x000fc8000001001e */
[----:B------:R-:W-:-:S04]  /*0400*/  FFMA.FTZ R30, R29, R30, 0.074846573173999786377 ;  /* 0x3d9949291d1e7423 */ /* 0x000fc8000001001e */
[----:B------:R-:W-:-:S04]  /*0410*/  FFMA.FTZ R30, R29, R30, 0.16667014360427856445 ;  /* 0x3e2aab941d1e7423 */ /* 0x000fc8000001001e */
[----:B------:R-:W-:-:S04]  /*0420*/  FMUL.FTZ R29, R29, R30 ;  /* 0x0000001e1d1d7220 */ /* 0x000fc80000410000 */
[----:B------:R-:W-:-:S04]  /*0430*/  FFMA.FTZ R2, R2, R29, R2 ;  /* 0x0000001d02027223 */ /* 0x000fc80000010002 */
[C---:B------:R-:W-:Y:S01]  /*0440*/  FADD.FTZ R29, R2.reuse, R2 ;  /* 0x00000002021d7221 */ /* 0x040fe20000010000 */
[----:B------:R-:W-:-:S04]  /*0450*/  @!P0 FADD.FTZ R29, -R2, 1.5707963705062866211 ;  /* 0x3fc90fdb021d8421 */ /* 0x000fc80000010100 */
[----:B------:R-:W-:-:S04]  /*0460*/  @!P1 FADD.FTZ R29, -R29, 3.1415927410125732422 ;  /* 0x40490fdb1d1d9421 */ /* 0x000fc80000010100 */
[C---:B--2---:R-:W-:Y:S01]  /*0470*/  FMUL.FTZ R10, R29.reuse, R10 ;  /* 0x0000000a1d0a7220 */ /* 0x044fe20000410000 */
[C---:B------:R-:W-:Y:S01]  /*0480*/  FMUL.FTZ R8, R29.reuse, R8 ;  /* 0x000000081d087220 */ /* 0x040fe20000410000 */
[----:B------:R-:W-:Y:S01]  /*0490*/  FMUL.FTZ R29, R29, R9 ;  /* 0x000000091d1d7220 */ /* 0x000fe20000410000 */
[-C--:B---3--:R-:W-:Y:S01]  /*04a0*/  FMUL.FTZ R14, R14, R31.reuse ;  /* 0x0000001f0e0e7220 */ /* 0x088fe20000410000 */
[----:B------:R-:W-:Y:S02]  /*04b0*/  FMUL.FTZ R28, R10, 1.4426950216293334961 ;  /* 0x3fb8aa3b0a1c7820 */ /* 0x000fe40000410000 */
[----:B------:R-:W-:Y:S01]  /*04c0*/  FMUL.FTZ R2, R29, 1.4426950216293334961 ;  /* 0x3fb8aa3b1d027820 */ /* 0x000fe20000410000 */
[-C--:B------:R-:W-:Y:S01]  /*04d0*/  FMUL.FTZ R13, R13, R31.reuse ;  /* 0x0000001f0d0d7220 */ /* 0x080fe20000410000 */
[----:B------:R-:W-:Y:S01]  /*04e0*/  FMUL.FTZ R11, R14, 1.4426950216293334961 ;  /* 0x3fb8aa3b0e0b7820 */ /* 0x000fe20000410000 */
[----:B------:R-:W4:Y:S01]  /*04f0*/  MUFU.EX2 R15, R28 ;  /* 0x0000001c000f7308 */ /* 0x000f220000000800 */
[----:B------:R-:W-:Y:S01]  /*0500*/  FMUL.FTZ R10, R8, 1.4426950216293334961 ;  /* 0x3fb8aa3b080a7820 */ /* 0x000fe20000410000 */
[----:B------:R-:W-:Y:S01]  /*0510*/  FMUL.FTZ R8, R13, 1.4426950216293334961 ;  /* 0x3fb8aa3b0d087820 */ /* 0x000fe20000410000 */
[C---:B-----5:R-:W-:Y:S01]  /*0520*/  FMUL.FTZ R22, R33.reuse, R22 ;  /* 0x0000001621167220 */ /* 0x060fe20000410000 */
[----:B------:R-:W-:Y:S01]  /*0530*/  FMUL.FTZ R12, R12, R31 ;  /* 0x0000001f0c0c7220 */ /* 0x000fe20000410000 */
[----:B------:R-:W-:-:S03]  /*0540*/  FMUL.FTZ R21, R33, R21 ;  /* 0x0000001521157220 */ /* 0x000fc60000410000 */
[----:B------:R-:W0:Y:S01]  /*0550*/  MUFU.EX2 R11, R11 ;  /* 0x0000000b000b7308 */ /* 0x000e220000000800 */
[----:B------:R-:W-:-:S07]  /*0560*/  FMUL.FTZ R12, R12, 1.4426950216293334961 ;  /* 0x3fb8aa3b0c0c7820 */ /* 0x000fce0000410000 */
[----:B------:R-:W1:Y:S01]  /*0570*/  MUFU.EX2 R2, R2 ;  /* 0x0000000200027308 */ /* 0x000e620000000800 */
[----:B----4-:R-:W-:Y:S01]  /*0580*/  FFMA.FTZ R18, R15, R18, 1 ;  /* 0x3f8000000f127423 */ /* 0x010fe20000010012 */
[----:B------:R-:W-:-:S03]  /*0590*/  FMUL.FTZ R7, R33, R20 ;  /* 0x0000001421077220 */ /* 0x000fc60000410000 */
[----:B------:R-:W-:-:S03]  /*05a0*/  FFMA.FTZ R18, R33, R22, R18 ;  /* 0x0000001621127223 */ /* 0x000fc60000010012 */
[----:B------:R2:W3:Y:S01]  /*05b0*/  MUFU.EX2 R9, R10 ;  /* 0x0000000a00097308 */ /* 0x0004e20000000800 */
[----:B0-----:R-:W-:-:S04]  /*05c0*/  FFMA.FTZ R11, R11, R26, 1 ;  /* 0x3f8000000b0b7423 */ /* 0x001fc8000001001a */
[----:B------:R-:W-:-:S03]  /*05d0*/  FMUL.FTZ R13, R11, R18 ;  /* 0x000000120b0d7220 */ /* 0x000fc60000410000 */
[----:B------:R-:W0:Y:S01]  /*05e0*/  MUFU.EX2 R8, R8 ;  /* 0x0000000800087308 */ /* 0x000e220000000800 */
[----:B--2---:R-:W-:Y:S01]  /*05f0*/  MOV R10, 0x3f99999a ;  /* 0x3f99999a000a7802 */ /* 0x004fe20000000f00 */
[----:B------:R-:W-:Y:S01]  /*0600*/  FFMA.FTZ R13, R13, R6, -0.33000001311302185059 ;  /* 0xbea8f5c30d0d7423 */ /* 0x000fe20000010006 */
[----:B-1----:R-:W-:-:S03]  /*0610*/  FFMA.FTZ R2, R2, R17, 1 ;  /* 0x3f80000002027423 */ /* 0x002fc60000010011 */
[----:B------:R-:W-:Y:S01]  /*0620*/  FFMA.FTZ R13, R13, R10, 0.33000001311302185059 ;  /* 0x3ea8f5c30d0d7423 */ /* 0x000fe2000001000a */
[----:B------:R-:W-:Y:S01]  /*0630*/  FFMA.FTZ R21, R33, R21, R2 ;  /* 0x0000001521157223 */ /* 0x000fe20000010002 */
[----:B------:R-:W1:Y:S01]  /*0640*/  MUFU.EX2 R11, R12 ;  /* 0x0000000c000b7308 */ /* 0x000e620000000800 */
[----:B---3--:R-:W-:-:S04]  /*0650*/  FFMA.FTZ R16, R9, R16, 1 ;  /* 0x3f80000009107423 */ /* 0x008fc80000010010 */
[----:B------:R-:W-:-:S03]  /*0660*/  FFMA.FTZ R16, R33, R7, R16 ;  /* 0x0000000721107223 */ /* 0x000fc60000010010 */
[----:B------:R-:W2:Y:S01]  /*0670*/  MUFU.RCP R9, R13 ;  /* 0x0000000d00097308 */ /* 0x000ea20000001000 */
[----:B0-----:R-:W-:-:S04]  /*0680*/  FFMA.FTZ R8, R25, R8, 1 ;  /* 0x3f80000019087423 */ /* 0x001fc80000010008 */
[----:B------:R-:W-:Y:S01]  /*0690*/  FMUL.FTZ R8, R8, R21 ;  /* 0x0000001508087220 */ /* 0x000fe20000410000 */
[----:B-1----:R-:W-:-:S03]  /*06a0*/  FFMA.FTZ R11, R11, R24, 1 ;  /* 0x3f8000000b0b7423 */ /* 0x002fc60000010018 */
[----:B------:R-:W-:Y:S01]  /*06b0*/  FFMA.FTZ R5, R5, R8, -0.33000001311302185059 ;  /* 0xbea8f5c305057423 */ /* 0x000fe20000010008 */
[----:B------:R-:W-:-:S03]  /*06c0*/  FMUL.FTZ R11, R11, R16 ;  /* 0x000000100b0b7220 */ /* 0x000fc60000410000 */
[----:B------:R-:W-:Y:S01]  /*06d0*/  FFMA.FTZ R5, R5, R10, 0.33000001311302185059 ;  /* 0x3ea8f5c305057423 */ /* 0x000fe2000001000a */
[----:B------:R-:W-:-:S03]  /*06e0*/  FMUL.FTZ R4, R11, R4 ;  /* 0x000000040b047220 */ /* 0x000fc60000410000 */
[----:B------:R-:W-:Y:S01]  /*06f0*/  FADD.FTZ R6, -R5, 1 ;  /* 0x3f80000005067421 */ /* 0x000fe20000010100 */
[----:B--2---:R-:W-:-:S03]  /*0700*/  FMUL.FTZ R2, R4, R9 ;  /* 0x0000000904027220 */ /* 0x004fc60000410000 */
[----:B------:R-:W-:Y:S01]  /*0710*/  FADD.FTZ R13, -R13, R6 ;  /* 0x000000060d0d7221 */ /* 0x000fe20000010100 */
[C---:B------:R-:W-:Y:S01]  /*0720*/  FMUL.FTZ R8, R4.reuse, -1.5374000072479248047 ;  /* 0xbfc4c98604087820 */ /* 0x040fe20000410000 */
[----:B------:R-:W-:Y:S01]  /*0730*/  FMUL.FTZ R6, R4, 1.8760000467300415039 ;  /* 0x3ff020c504067820 */ /* 0x000fe20000410000 */
[----:B------:R-:W-:Y:S01]  /*0740*/  FMUL.FTZ R5, R2, R5 ;  /* 0x0000000502057220 */ /* 0x000fe20000410000 */
[----:B------:R-:W-:Y:S01]  /*0750*/  FMUL.FTZ R4, R4, -0.20399999618530273438 ;  /* 0xbe50e56004047820 */ /* 0x000fe20000410000 */
[----:B------:R-:W-:Y:S02]  /*0760*/  FMUL.FTZ R13, R2, R13 ;  /* 0x0000000d020d7220 */ /* 0x000fe40000410000 */
[C---:B------:R-:W-:Y:S01]  /*0770*/  FFMA.FTZ R8, R5.reuse, 3.2409999370574951172, R8 ;  /* 0x404f6c8b05087823 */ /* 0x040fe20000010008 */
[C---:B------:R-:W-:Y:S01]  /*0780*/  FFMA.FTZ R6, R5.reuse, -0.96920001506805419922, R6 ;  /* 0xbf781d7e05067823 */ /* 0x040fe20000010006 */
[----:B------:R-:W-:Y:S02]  /*0790*/  FFMA.FTZ R4, R5, 0.055599998682737350464, R4 ;  /* 0x3d63bcd305047823 */ /* 0x000fe40000010004 */
[C---:B------:R-:W-:Y:S01]  /*07a0*/  FFMA.FTZ R8, R13.reuse, -0.498600006103515625, R8 ;  /* 0xbeff48800d087823 */ /* 0x040fe20000010008 */
[C---:B------:R-:W-:Y:S01]  /*07b0*/  FFMA.FTZ R6, R13.reuse, 0.041600000113248825073, R6 ;  /* 0x3d2a64c30d067823 */ /* 0x040fe20000010006 */
[----:B------:R-:W-:-:S02]  /*07c0*/  FFMA.FTZ R13, R13, 1.0570000410079956055, R4 ;  /* 0x3f874bc70d0d7823 */ /* 0x000fc40000010004 */
[----:B------:R-:W-:Y:S01]  /*07d0*/  FMUL.FTZ R4, R8, 0.0010000000474974513054 ;  /* 0x3a83126f08047820 */ /* 0x000fe20000410000 */
[----:B------:R-:W-:Y:S01]  /*07e0*/  FMUL.FTZ R5, R6, 0.0010000000474974513054 ;  /* 0x3a83126f06057820 */ /* 0x000fe20000410000 */
[----:B------:R-:W-:Y:S01]  /*07f0*/  FMUL.FTZ R6, R13, 0.0010000000474974513054 ;  /* 0x3a83126f0d067820 */ /* 0x000fe20000410000 */
[----:B------:R-:W-:Y:S06]  /*0800*/  BRA `(.L_x_2) ;  /* 0x0000000000087947 */ /* 0x000fec0003800000 */
.L_x_0:
[----:B------:R-:W-:Y:S01]  /*0810*/  HFMA2 R6, -RZ, RZ, 0, 0 ;  /* 0x00000000ff067431 */ /* 0x000fe200000001ff */
[----:B------:R-:W-:-:S07]  /*0820*/  CS2R R4, SRZ ;  /* 0x0000000000047805 */ /* 0x000fce000001ff00 */
.L_x_2:
[----:B------:R-:W0:Y:S02]  /*0830*/  LDC.64 R10, c[0x4][0x60] ;  /* 0x01001800ff0a7b82 */ /* 0x000e240000000a00 */
[----:B0-----:R-:W2:Y:S01]  /*0840*/  LDG.E R10, desc[UR4][R10.64] ;  /* 0x000000040a0a7981 */ /* 0x001ea2000c1e1900 */
[----:B-----5:R-:W-:-:S05]  /*0850*/  FADD.FTZ R0, |R0|, |R0| ;  /* 0x4000000000007221 */ /* 0x020fca0000010200 */
[----:B------:R-:W0:Y:S01]  /*0860*/  LDC.64 R8, c[0x4][0x58] ;  /* 0x01001600ff087b82 */ /* 0x000e220000000a00 */
[----:B------:R-:W-:-:S04]  /*0870*/  FADD.FTZ R0, R0, 1 ;  /* 0x3f80000000007421 */ /* 0x000fc80000010000 */
[----:B------:R-:W-:-:S04]  /*0880*/  FMUL.FTZ R7, R0, 0.3333333432674407959 ;  /* 0x3eaaaaab00077820 */ /* 0x000fc80000410000 */
[C---:B------:R-:W-:Y:S01]  /*0890*/  FFMA.FTZ R0, R7.reuse, 15, -R4 ;  /* 0x4170000007007823 */ /* 0x040fe20000010804 */
[C-C-:B------:R-:W-:Y:S01]  /*08a0*/  FFMA.FTZ R2, R7.reuse, 15, -R5.reuse ;  /* 0x4170000007027823 */ /* 0x140fe20000010805 */
[----:B------:R-:W-:Y:S02]  /*08b0*/  FFMA.FTZ R13, R7, 15, -R6 ;  /* 0x41700000070d7823 */ /* 0x000fe40000010806 */
[C---:B------:R-:W-:Y:S01]  /*08c0*/  FFMA.FTZ R7, R3.reuse, R0, R4 ;  /* 0x0000000003077223 */ /* 0x040fe20000010004 */
[C---:B------:R-:W-:Y:S01]  /*08d0*/  FFMA.FTZ R5, R3.reuse, R2, R5 ;  /* 0x0000000203057223 */ /* 0x040fe20000010005 */
[----:B------:R-:W-:Y:S02]  /*08e0*/  FFMA.FTZ R13, R3, R13, R6 ;  /* 0x0000000d030d7223 */ /* 0x000fe40000010006 */
[C---:B--2---:R-:W-:Y:S01]  /*08f0*/  FMUL.FTZ R2, R10.reuse, R7 ;  /* 0x000000070a027220 */ /* 0x044fe20000410000 */
[C---:B------:R-:W-:Y:S01]  /*0900*/  FMUL.FTZ R3, R10.reuse, R5 ;  /* 0x000000050a037220 */ /* 0x040fe20000410000 */
[----:B------:R-:W-:-:S04]  /*0910*/  FMUL.FTZ R13, R10, R13 ;  /* 0x0000000d0a0d7220 */ /* 0x000fc80000410000 */
[----:B0-----:R-:W-:Y:S04]  /*0920*/  STG.E.64 desc[UR4][R8.64], R2 ;  /* 0x0000000208007986 */ /* 0x001fe8000c101b04 */
[----:B------:R-:W-:Y:S01]  /*0930*/  STG.E desc[UR4][R8.64+0x8], R13 ;  /* 0x0000080d08007986 */ /* 0x000fe2000c101904 */
[----:B------:R-:W-:Y:S05]  /*0940*/  EXIT ;  /* 0x000000000000794d */ /* 0x000fea0003800000 */
.L_x_4:
[----:B------:R-:W-:-:S00]  /*0950*/  BRA `(.L_x_4) ;  /* 0xfffffffc00fc7947 */ /* 0x000fc0000383ffff */
[----:B------:R-:W-:-:S00]  /*0960*/  NOP ;  /* 0x0000000000007918 */ /* 0x000fc00000000000 */
        /* <DEDUP_REMOVED lines=9> */
.L_x_5:


//--------------------- .nv.global.init           --------------------------
	.section	.nv.global.init,"aw",@progbits
	.align	4
.nv.global.init:
	.type		sky_scale,@object
	.size		sky_scale,(_ZN21rti_internal_typeenum2c0E - sky_scale)
sky_scale:
        /*0000*/ 	.byte	0x00, 0x00, 0x80, 0x3f
	.type		_ZN21rti_internal_typeenum2c0E,@object
	.size		_ZN21rti_internal_typeenum2c0E,(_ZN21rti_internal_typeenum13sun_directionE - _ZN21rti_internal_typeenum2c0E)
_ZN21rti_internal_typeenum2c0E:
        /*0004*/ 	.byte	0x00, 0x01, 0x00, 0x00
	.type		_ZN21rti_internal_typeenum13sun_directionE,@object
	.size		_ZN21rti_internal_typeenum13sun_directionE,(_ZN21rti_internal_typeenum2c4E - _ZN21rti_internal_typeenum13sun_directionE)
_ZN21rti_internal_typeenum13sun_directionE:
        /*0008*/ 	.byte	0x00, 0x01, 0x00, 0x00
	.type		_ZN21rti_internal_typeenum2c4E,@object
	.size		_ZN21rti_internal_typeenum2c4E,(_ZN21rti_internal_typeenum2c2E - _ZN21rti_internal_typeenum2c4E)
_ZN21rti_internal_typeenum2c4E:
        /*000c*/ 	.byte	0x00, 0x01, 0x00, 0x00
	.type		_ZN21rti_internal_typeenum2c2E,@object
	.size		_ZN21rti_internal_typeenum2c2E,(_ZN21rti_internal_typeenum6sky_upE - _ZN21rti_internal_typeenum2c2E)
_ZN21rti_internal_typeenum2c2E:
        /*0010*/ 	.byte	0x00, 0x01, 0x00, 0x00
	.type		_ZN21rti_internal_typeenum6sky_upE,@object
	.size		_ZN21rti_internal_typeenum6sky_upE,(_ZN21rti_internal_typeenum12prd_radianceE - _ZN21rti_internal_typeenum6sky_upE)
_ZN21rti_internal_typeenum6sky_upE:
        /*0014*/ 	.byte	0x00, 0x01, 0x00, 0x00
	.type		_ZN21rti_internal_typeenum12prd_radianceE,@object
	.size		_ZN21rti_internal_typeenum12prd_radianceE,(_ZN21rti_internal_typeenum2c1E - _ZN21rti_internal_typeenum12prd_radianceE)
_ZN21rti_internal_typeenum12prd_radianceE:
        /*0018*/ 	.byte	0x00, 0x01, 0x00, 0x00
	.type		_ZN21rti_internal_typeenum2c1E,@object
	.size		_ZN21rti_internal_typeenum2c1E,(_ZN21rti_internal_typeenum9sun_colorE - _ZN21rti_internal_typeenum2c1E)
_ZN21rti_internal_typeenum2c1E:
        /*001c*/ 	.byte	0x00, 0x01, 0x00, 0x00
	.type		_ZN21rti_internal_typeenum9sun_colorE,@object
	.size		_ZN21rti_internal_typeenum9sun_colorE,(_ZN21rti_internal_typeenum3rayE - _ZN21rti_internal_typeenum9sun_colorE)
_ZN21rti_internal_typeenum9sun_colorE:
        /*0020*/ 	.byte	0x00, 0x01, 0x00, 0x00
	.type		_ZN21rti_internal_typeenum3rayE,@object
	.size		_ZN21rti_internal_typeenum3rayE,(_ZN21rti_internal_typeenum8overcastE - _ZN21rti_internal_typeenum3rayE)
_ZN21rti_internal_typeenum3rayE:
        /*0024*/ 	.byte	0x00, 0x01, 0x00, 0x00
	.type		_ZN21rti_internal_typeenum8overcastE,@object
	.size		_ZN21rti_internal_typeenum8overcastE,(_ZN21rti_internal_typeenum2c3E - _ZN21rti_internal_typeenum8overcastE)
_ZN21rti_internal_typeenum8overcastE:
        /*0028*/ 	.byte	0x00, 0x01, 0x00, 0x00
	.type		_ZN21rti_internal_typeenum2c3E,@object
	.size		_ZN21rti_internal_typeenum2c3E,(_ZN21rti_internal_typeenum15ilw_divisor_YxyE - _ZN21rti_internal_typeenum2c3E)
_ZN21rti_internal_typeenum2c3E:
        /*002c*/ 	.byte	0x00, 0x01, 0x00, 0x00
	.type		_ZN21rti_internal_typeenum15ilw_divisor_YxyE,@object
	.size		_ZN21rti_internal_typeenum15ilw_divisor_YxyE,(_ZN21rti_internal_typeenum9sky_scaleE - _ZN21rti_internal_typeenum15ilw_divisor_YxyE)
_ZN21rti_internal_typeenum15ilw_divisor_YxyE:
        /*0030*/ 	.byte	0x00, 0x01, 0x00, 0x00
	.type		_ZN21rti_internal_typeenum9sky_scaleE,@object
	.size		_ZN21rti_internal_typeenum9sky_scaleE,(_ZN21rti_internal_typeinfo2c2E - _ZN21rti_internal_typeenum9sky_scaleE)
_ZN21rti_internal_typeenum9sky_scaleE:
        /*0034*/ 	.byte	0x00, 0x01, 0x00, 0x00
	.type		_ZN21rti_internal_typeinfo2c2E,@object
	.size		_ZN21rti_internal_typeinfo2c2E,(_ZN21rti_internal_typeinfo12prd_radianceE - _ZN21rti_internal_typeinfo2c2E)
_ZN21rti_internal_typeinfo2c2E:
        /*0038*/ 	.byte	0x52, 0x61, 0x79, 0x00, 0x0c, 0x00, 0x00, 0x00
	.type		_ZN21rti_internal_typeinfo12prd_radianceE,@object
	.size		_ZN21rti_internal_typeinfo12prd_radianceE,(_ZN21rti_internal_typeinfo6sky_upE - _ZN21rti_internal_typeinfo12prd_radianceE)
_ZN21rti_internal_typeinfo12prd_radianceE:
        /*0040*/ 	.byte	0x52, 0x61, 0x79, 0x00, 0x14, 0x00, 0x00, 0x00
	.type		_ZN21rti_internal_typeinfo6sky_upE,@object
	.size		_ZN21rti_internal_typeinfo6sky_upE,(_ZN21rti_internal_typeinfo2c4E - _ZN21rti_internal_typeinfo6sky_upE)
_ZN21rti_internal_typeinfo6sky_upE:
        /*0048*/ 	.byte	0x52, 0x61, 0x79, 0x00, 0x0c, 0x00, 0x00, 0x00
	.type		_ZN21rti_internal_typeinfo2c4E,@object
	.size		_ZN21rti_internal_typeinfo2c4E,(_ZN21rti_internal_typeinfo13sun_directionE - _ZN21rti_internal_typeinfo2c4E)
_ZN21rti_internal_typeinfo2c4E:
        /*0050*/ 	.byte	0x52, 0x61, 0x79, 0x00, 0x0c, 0x00, 0x00, 0x00
	.type		_ZN21rti_internal_typeinfo13sun_directionE,@object
	.size		_ZN21rti_internal_typeinfo13sun_directionE,(_ZN21rti_internal_typeinfo2c0E - _ZN21rti_internal_typeinfo13sun_directionE)
_ZN21rti_internal_typeinfo13sun_directionE:
        /*0058*/ 	.byte	0x52, 0x61, 0x79, 0x00, 0x0c, 0x00, 0x00, 0x00
	.type		_ZN21rti_internal_typeinfo2c0E,@object
	.size		_ZN21rti_internal_typeinfo2c0E,(_ZN21rti_internal_typeinfo8overcastE - _ZN21rti_internal_typeinfo2c0E)
_ZN21rti_internal_typeinfo2c0E:
        /*0060*/ 	.byte	0x52, 0x61, 0x79, 0x00, 0x0c, 0x00, 0x00, 0x00
	.type		_ZN21rti_internal_typeinfo8overcastE,@object
	.size		_ZN21rti_internal_typeinfo8overcastE,(_ZN21rti_internal_typeinfo2c3E - _ZN21rti_internal_typeinfo8overcastE)
_ZN21rti_internal_typeinfo8overcastE:
        /*0068*/ 	.byte	0x52, 0x61, 0x79, 0x00, 0x04, 0x00, 0x00, 0x00
	.type		_ZN21rti_internal_typeinfo2c3E,@object
	.size		_ZN21rti_internal_typeinfo2c3E,(_ZN21rti_internal_typeinfo9sky_scaleE - _ZN21rti_internal_typeinfo2c3E)
_ZN21rti_internal_typeinfo2c3E:
        /*0070*/ 	.byte	0x52, 0x61, 0x79, 0x00, 0x0c, 0x00, 0x00, 0x00
	.type		_ZN21rti_internal_typeinfo9sky_scaleE,@object
	.size		_ZN21rti_internal_typeinfo9sky_scaleE,(_ZN21rti_internal_typeinfo15ilw_divisor_YxyE - _ZN21rti_internal_typeinfo9sky_scaleE)
_ZN21rti_internal_typeinfo9sky_scaleE:
        /*0078*/ 	.byte	0x52, 0x61, 0x79, 0x00, 0x04, 0x00, 0x00, 0x00
	.type		_ZN21rti_internal_typeinfo15ilw_divisor_YxyE,@object
	.size		_ZN21rti_internal_typeinfo15ilw_divisor_YxyE,(_ZN21rti_internal_typeinfo3rayE - _ZN21rti_internal_typeinfo15ilw_divisor_YxyE)
_ZN21rti_internal_typeinfo15ilw_divisor_YxyE:
        /*0080*/ 	.byte	0x52, 0x61, 0x79, 0x00, 0x0c, 0x00, 0x00, 0x00
	.type		_ZN21rti_internal_typeinfo3rayE,@object
	.size		_ZN21rti_internal_typeinfo3rayE,(_ZN21rti_internal_typeinfo9sun_colorE - _ZN21rti_internal_typeinfo3rayE)
_ZN21rti_internal_typeinfo3rayE:
        /*0088*/ 	.byte	0x52, 0x61, 0x79, 0x00, 0x24, 0x00, 0x00, 0x00
	.type		_ZN21rti_internal_typeinfo9sun_colorE,@object
	.size		_ZN21rti_internal_typeinfo9sun_colorE,(_ZN21rti_internal_typeinfo2c1E - _ZN21rti_internal_typeinfo9sun_colorE)
_ZN21rti_internal_typeinfo9sun_colorE:
        /*0090*/ 	.byte	0x52, 0x61, 0x79, 0x00, 0x0c, 0x00, 0x00, 0x00
	.type		_ZN21rti_internal_typeinfo2c1E,@object
	.size		_ZN21rti_internal_typeinfo2c1E,(_ZN23rti_internal_annotation12prd_radianceE - _ZN21rti_internal_typeinfo2c1E)
_ZN21rti_internal_typeinfo2c1E:
        /*0098*/ 	.byte	0x52, 0x61, 0x79, 0x00, 0x0c, 0x00, 0x00, 0x00
	.type		_ZN23rti_internal_annotation12prd_radianceE,@object
	.size		_ZN23rti_internal_annotation12prd_radianceE,(_ZN21rti_internal_semantic2c3E - _ZN23rti_internal_annotation12prd_radianceE)
_ZN23rti_internal_annotation12prd_radianceE:
	.zero		1
	.type		_ZN21rti_internal_semantic2c3E,@object
	.size		_ZN21rti_internal_semantic2c3E,(_ZN21rti_internal_semantic8overcastE - _ZN21rti_internal_semantic2c3E)
_ZN21rti_internal_semantic2c3E:
	.zero		1
	.type		_ZN21rti_internal_semantic8overcastE,@object
	.size		_ZN21rti_internal_semantic8overcastE,(_ZN23rti_internal_annotation6sky_upE - _ZN21rti_internal_semantic8overcastE)
_ZN21rti_internal_semantic8overcastE:
	.zero		1
	.type		_ZN23rti_internal_annotation6sky_upE,@object
	.size		_ZN23rti_internal_annotation6sky_upE,(_ZN21rti_internal_semantic15ilw_divisor_YxyE - _ZN23rti_internal_annotation6sky_upE)
_ZN23rti_internal_annotation6sky_upE:
	.zero		1
	.type		_ZN21rti_internal_semantic15ilw_divisor_YxyE,@object
	.size		_ZN21rti_internal_semantic15ilw_divisor_YxyE,(_ZN23rti_internal_annotation2c2E - _ZN21rti_internal_semantic15ilw_divisor_YxyE)
_ZN21rti_internal_semantic15ilw_divisor_YxyE:
	.zero		1
	.type		_ZN23rti_internal_annotation2c2E,@object
	.size		_ZN23rti_internal_annotation2c2E,(_ZN21rti_internal_semantic9sky_scaleE - _ZN23rti_internal_annotation2c2E)
_ZN23rti_internal_annotation2c2E:
	.zero		1
	.type		_ZN21rti_internal_semantic9sky_scaleE,@object
	.size		_ZN21rti_internal_semantic9sky_scaleE,(_ZN21rti_internal_semantic9sun_colorE - _ZN21rti_internal_semantic9sky_scaleE)
_ZN21rti_internal_semantic9sky_scaleE:
	.zero		1
	.type		_ZN21rti_internal_semantic9sun_colorE,@object
	.size		_ZN21rti_internal_semantic9sun_colorE,(_ZN23rti_internal_annotation2c0E - _ZN21rti_internal_semantic9sun_colorE)
_ZN21rti_internal_semantic9sun_colorE:
	.zero		1
	.type		_ZN23rti_internal_annotation2c0E,@object
	.size		_ZN23rti_internal_annotation2c0E,(_ZN21rti_internal_semantic2c1E - _ZN23rti_internal_annotation2c0E)
_ZN23rti_internal_annotation2c0E:
	.zero		1
	.type		_ZN21rti_internal_semantic2c1E,@object
	.size		_ZN21rti_internal_semantic2c1E,(_ZN23rti_internal_annotation2c4E - _ZN21rti_internal_semantic2c1E)
_ZN21rti_internal_semantic2c1E:
	.zero		1
	.type		_ZN23rti_internal_annotation2c4E,@object
	.size		_ZN23rti_internal_annotation2c4E,(_ZN23rti_internal_annotation13sun_directionE - _ZN23rti_internal_annotation2c4E)
_ZN23rti_internal_annotation2c4E:
	.zero		1
	.type		_ZN23rti_internal_annotation13sun_directionE,@object
	.size		_ZN23rti_internal_annotation13sun_directionE,(_ZN23rti_internal_annotation9sky_scaleE - _ZN23rti_internal_annotation13sun_directionE)
_ZN23rti_internal_annotation13sun_directionE:
	.zero		1
	.type		_ZN23rti_internal_annotation9sky_scaleE,@object
	.size		_ZN23rti_internal_annotation9sky_scaleE,(_ZN21rti_internal_semantic2c4E - _ZN23rti_internal_annotation9sky_scaleE)
_ZN23rti_internal_annotation9sky_scaleE:
	.zero		1
	.type		_ZN21rti_internal_semantic2c4E,@object
	.size		_ZN21rti_internal_semantic2c4E,(_ZN21rti_internal_semantic13sun_directionE - _ZN21rti_internal_semantic2c4E)
_ZN21rti_internal_semantic2c4E:
	.zero		1
	.type		_ZN21rti_internal_semantic13sun_directionE,@object
	.size		_ZN21rti_internal_semantic13sun_directionE,(_ZN23rti_internal_annotation15ilw_divisor_YxyE - _ZN21rti_internal_semantic13sun_directionE)
_ZN21rti_internal_semantic13sun_directionE:
	.zero		1
	.type		_ZN23rti_internal_annotation15ilw_divisor_YxyE,@object
	.size		_ZN23rti_internal_annotation15ilw_divisor_YxyE,(_ZN21rti_internal_semantic2c0E - _ZN23rti_internal_annotation15ilw_divisor_YxyE)
_ZN23rti_internal_annotation15ilw_divisor_YxyE:
	.zero		1
	.type		_ZN21rti_internal_semantic2c0E,@object
	.size		_ZN21rti_internal_semantic2c0E,(_ZN23rti_internal_annotation2c3E - _ZN21rti_internal_semantic2c0E)
_ZN21rti_internal_semantic2c0E:
	.zero		1
	.type		_ZN23rti_internal_annotation2c3E,@object
	.size		_ZN23rti_internal_annotation2c3E,(_ZN23rti_internal_annotation8overcastE - _ZN23rti_internal_annotation2c3E)
_ZN23rti_internal_annotation2c3E:
	.zero		1
	.type		_ZN23rti_internal_annotation8overcastE,@object
	.size		_ZN23rti_internal_annotation8overcastE,(_ZN21rti_internal_semantic6sky_upE - _ZN23rti_internal_annotation8overcastE)
_ZN23rti_internal_annotation8overcastE:
	.zero		1
	.type		_ZN21rti_internal_semantic6sky_upE,@object
	.size		_ZN21rti_internal_semantic6sky_upE,(_ZN23rti_internal_annotation2c1E - _ZN21rti_internal_semantic6sky_upE)
_ZN21rti_internal_semantic6sky_upE:
	.zero		1
	.type		_ZN23rti_internal_annotation2c1E,@object
	.size		_ZN23rti_internal_annotation2c1E,(_ZN21rti_internal_semantic2c2E - _ZN23rti_internal_annotation2c1E)
_ZN23rti_internal_annotation2c1E:
	.zero		1
	.type		_ZN21rti_internal_semantic2c2E,@object
	.size		_ZN21rti_internal_semantic2c2E,(_ZN23rti_internal_annotation3rayE - _ZN21rti_internal_semantic2c2E)
_ZN21rti_internal_semantic2c2E:
	.zero		1
	.type		_ZN23rti_internal_annotation3rayE,@object
	.size		_ZN23rti_internal_annotation3rayE,(_ZN23rti_internal_annotation9sun_colorE - _ZN23rti_internal_annotation3rayE)
_ZN23rti_internal_annotation3rayE:
	.zero		1
	.type		_ZN23rti_internal_annotation9sun_colorE,@object
	.size		_ZN23rti_internal_annotation9sun_colorE,(_ZN21rti_internal_typename9sky_scaleE - _ZN23rti_internal_annotation9sun_colorE)
_ZN23rti_internal_annotation9sun_colorE:
	.zero		1
	.type		_ZN21rti_internal_typename9sky_scaleE,@object
	.size		_ZN21rti_internal_typename9sky_scaleE,(_ZN21rti_internal_typename8overcastE - _ZN21rti_internal_typename9sky_scaleE)
_ZN21rti_internal_typename9sky_scaleE:
        /*00b8*/ 	.byte	0x66, 0x6c, 0x6f, 0x61, 0x74, 0x00
	.type		_ZN21rti_internal_typename8overcastE,@object
	.size		_ZN21rti_internal_typename8overcastE,(_ZN21rti_internal_semantic12prd_radianceE - _ZN21rti_internal_typename8overcastE)
_ZN21rti_internal_typename8overcastE:
        /*00be*/ 	.byte	0x66, 0x6c, 0x6f, 0x61, 0x74, 0x00
	.type		_ZN21rti_internal_semantic12prd_radianceE,@object
	.size		_ZN21rti_internal_semantic12prd_radianceE,(_ZN21rti_internal_typename3rayE - _ZN21rti_internal_semantic12prd_radianceE)
_ZN21rti_internal_semantic12prd_radianceE:
        /*00c4*/ 	.byte	0x72, 0x74, 0x50, 0x61, 0x79, 0x6c, 0x6f, 0x61, 0x64, 0x00
	.type		_ZN21rti_internal_typename3rayE,@object
	.size		_ZN21rti_internal_typename3rayE,(_ZN21rti_internal_semantic3rayE - _ZN21rti_internal_typename3rayE)
_ZN21rti_internal_typename3rayE:
        /*00ce*/ 	.byte	0x6f, 0x70, 0x74, 0x69, 0x78, 0x3a, 0x3a, 0x52, 0x61, 0x79, 0x00
	.type		_ZN21rti_internal_semantic3rayE,@object
	.size		_ZN21rti_internal_semantic3rayE,(_ZN21rti_internal_typename9sun_colorE - _ZN21rti_internal_semantic3rayE)
_ZN21rti_internal_semantic3rayE:
        /*00d9*/ 	.byte	0x72, 0x74, 0x43, 0x75, 0x72, 0x72, 0x65, 0x6e, 0x74, 0x52, 0x61, 0x79, 0x00
	.type		_ZN21rti_internal_typename9sun_colorE,@object
	.size		_ZN21rti_internal_typename9sun_colorE,(_ZN21rti_internal_typename2c1E - _ZN21rti_internal_typename9sun_colorE)
_ZN21rti_internal_typename9sun_colorE:
        /*00e6*/ 	.byte	0x6f, 0x70, 0x74, 0x69, 0x78, 0x3a, 0x3a, 0x66, 0x6c, 0x6f, 0x61, 0x74, 0x33, 0x00
	.type		_ZN21rti_internal_typename2c1E,@object
	.size		_ZN21rti_internal_typename2c1E,(_ZN21rti_internal_typename15ilw_divisor_YxyE - _ZN21rti_internal_typename2c1E)
_ZN21rti_internal_typename2c1E:
        /*00f4*/ 	.byte	0x6f, 0x70, 0x74, 0x69, 0x78, 0x3a, 0x3a, 0x66, 0x6c, 0x6f, 0x61, 0x74, 0x33, 0x00
	.type		_ZN21rti_internal_typename15ilw_divisor_YxyE,@object
	.size		_ZN21rti_internal_typename15ilw_divisor_YxyE,(_ZN21rti_internal_typename2c3E - _ZN21rti_internal_typename15ilw_divisor_YxyE)
_ZN21rti_internal_typename15ilw_divisor_YxyE:
        /*0102*/ 	.byte	0x6f, 0x70, 0x74, 0x69, 0x78, 0x3a, 0x3a, 0x66, 0x6c, 0x6f, 0x61, 0x74, 0x33, 0x00
	.type		_ZN21rti_internal_typename2c3E,@object
	.size		_ZN21rti_internal_typename2c3E,(_ZN21rti_internal_typename6sky_upE - _ZN21rti_internal_typename2c3E)
_ZN21rti_internal_typename2c3E:
        /*0110*/ 	.byte	0x6f, 0x70, 0x74, 0x69, 0x78, 0x3a, 0x3a, 0x66, 0x6c, 0x6f, 0x61, 0x74, 0x33, 0x00
	.type		_ZN21rti_internal_typename6sky_upE,@object
	.size		_ZN21rti_internal_typename6sky_upE,(_ZN21rti_internal_typename2c2E - _ZN21rti_internal_typename6sky_upE)
_ZN21rti_internal_typename6sky_upE:
        /*011e*/ 	.byte	0x6f, 0x70, 0x74, 0x69, 0x78, 0x3a, 0x3a, 0x66, 0x6c, 0x6f, 0x61, 0x74, 0x33, 0x00
	.type		_ZN21rti_internal_typename2c2E,@object
	.size		_ZN21rti_internal_typename2c2E,(_ZN21rti_internal_typename2c0E - _ZN21rti_internal_typename2c2E)
_ZN21rti_internal_typename2c2E:
        /*012c*/ 	.byte	0x6f, 0x70, 0x74, 0x69, 0x78, 0x3a, 0x3a, 0x66, 0x6c, 0x6f, 0x61, 0x74, 0x33, 0x00
	.type		_ZN21rti_internal_typename2c0E,@object
	.size		_ZN21rti_internal_typename2c0E,(_ZN21rti_internal_typename13sun_directionE - _ZN21rti_internal_typename2c0E)
_ZN21rti_internal_typename2c0E:
        /*013a*/ 	.byte	0x6f, 0x70, 0x74, 0x69, 0x78, 0x3a, 0x3a, 0x66, 0x6c, 0x6f, 0x61, 0x74, 0x33, 0x00
	.type		_ZN21rti_internal_typename13sun_directionE,@object
	.size		_ZN21rti_internal_typename13sun_directionE,(_ZN21rti_internal_typename2c4E - _ZN21rti_internal_typename13sun_directionE)
_ZN21rti_internal_typename13sun_directionE:
        /*0148*/ 	.byte	0x6f, 0x70, 0x74, 0x69, 0x78, 0x3a, 0x3a, 0x66, 0x6c, 0x6f, 0x61, 0x74, 0x33, 0x00
	.type		_ZN21rti_internal_typename2c4E,@object
	.size		_ZN21rti_internal_typename2c4E,(_ZN21rti_internal_typename12prd_radianceE - _ZN21rti_internal_typename2c4E)
_ZN21rti_internal_typename2c4E:
        /*0156*/ 	.byte	0x6f, 0x70, 0x74, 0x69, 0x78, 0x3a, 0x3a, 0x66, 0x6c, 0x6f, 0x61, 0x74, 0x33, 0x00
	.type		_ZN21rti_internal_typename12prd_radianceE,@object
	.size		_ZN21rti_internal_typename12prd_radianceE,(.L_61 - _ZN21rti_internal_typename12prd_radianceE)
_ZN21rti_internal_typename12prd_radianceE:
        /*0164*/ 	.byte	0x50, 0x65, 0x72, 0x52, 0x61, 0x79, 0x44, 0x61, 0x74, 0x61, 0x5f, 0x72, 0x61, 0x64, 0x69, 0x61
        /*0174*/ 	.byte	0x6e, 0x63, 0x65, 0x00
.L_61:


//--------------------- .nv.shared.reserved.0     --------------------------
	.section	.nv.shared.reserved.0,"aw",@nobits
	.weak		__nv_reservedSMEM_offset_0_alias
	.size		__nv_reservedSMEM_offset_0_alias, 0, 64
	.other		__nv_reservedSMEM_offset_0_alias,@"STO_CUDA_RESERVED_SHARED STV_DEFAULT"
__nv_reservedSMEM_offset_0_alias:
	.zero		0
	.zero		64


//--------------------- .nv.global                --------------------------
	.section	.nv.global,"aw",@nobits
	.align	16
.nv.global:
	.type		sun_color,@object
	.size		sun_color,(.L_2 - sun_color)
sun_color:
	.zero		12
.L_2:
	.zero		4
	.type		c1,@object
	.size		c1,(.L_6 - c1)
c1:
	.zero		12
.L_6:
	.zero		4
	.type		c3,@object
	.size		c3,(.L_8 - c3)
c3:
	.zero		12
.L_8:
	.zero		4
	.type		ilw_divisor_Yxy,@object
	.size		ilw_divisor_Yxy,(.L_4 - ilw_divisor_Yxy)
ilw_divisor_Yxy:
	.zero		12
.L_4:
	.zero		4
	.type		sky_up,@object
	.size		sky_up,(.L_3 - sky_up)
sky_up:
	.zero		12
.L_3:
	.zero		4
	.type		c2,@object
	.size		c2,(.L_7 - c2)
c2:
	.zero		12
.L_7:
	.zero		4
	.type		sun_direction,@object
	.size		sun_direction,(.L_1 - sun_direction)
sun_direction:
	.zero		12
.L_1:
	.zero		4
	.type		c4,@object
	.size		c4,(.L_9 - c4)
c4:
	.zero		12
.L_9:
	.zero		4
	.type		c0,@object
	.size		c0,(.L_5 - c0)
c0:
	.zero		12
.L_5:
	.zero		4
	.type		prd_radiance,@object
	.size		prd_radiance,(.L_11 - prd_radiance)
prd_radiance:
	.zero		20
.L_11:
	.zero		4
	.type		_ZN21rti_internal_register24reg_exception_64_detail5E,@object
	.size		_ZN21rti_internal_register24reg_exception_64_detail5E,(_ZN21rti_internal_register24reg_exception_64_detail1E - _ZN21rti_internal_register24reg_exception_64_detail5E)
_ZN21rti_internal_register24reg_exception_64_detail5E:
	.zero		8
	.type		_ZN21rti_internal_register24reg_exception_64_detail1E,@object
	.size		_ZN21rti_internal_register24reg_exception_64_detail1E,(_ZN21rti_internal_register24reg_exception_64_detail9E - _ZN21rti_internal_register24reg_exception_64_detail1E)
_ZN21rti_internal_register24reg_exception_64_detail1E:
	.zero		8
	.type		_ZN21rti_internal_register24reg_exception_64_detail9E,@object
	.size		_ZN21rti_internal_register24reg_exception_64_detail9E,(_ZN21rti_internal_register24reg_exception_64_detail3E - _ZN21rti_internal_register24reg_exception_64_detail9E)
_ZN21rti_internal_register24reg_exception_64_detail9E:
	.zero		8
	.type		_ZN21rti_internal_register24reg_exception_64_detail3E,@object
	.size		_ZN21rti_internal_register24reg_exception_64_detail3E,(_ZN21rti_internal_register20reg_bitness_detectorE - _ZN21rti_internal_register24reg_exception_64_detail3E)
_ZN21rti_internal_register24reg_exception_64_detail3E:
	.zero		8
	.type		_ZN21rti_internal_register20reg_bitness_detectorE,@object
	.size		_ZN21rti_internal_register20reg_bitness_detectorE,(_ZN21rti_internal_register24reg_exception_64_detail7E - _ZN21rti_internal_register20reg_bitness_detectorE)
_ZN21rti_internal_register20reg_bitness_detectorE:
	.zero		8
	.type		_ZN21rti_internal_register24reg_exception_64_detail7E,@object
	.size		_ZN21rti_internal_register24reg_exception_64_detail7E,(_ZN21rti_internal_register24reg_exception_64_detail6E - _ZN21rti_internal_register24reg_exception_64_detail7E)
_ZN21rti_internal_register24reg_exception_64_detail7E:
	.zero		8
	.type		_ZN21rti_internal_register24reg_exception_64_detail6E,@object
	.size		_ZN21rti_internal_register24reg_exception_64_detail6E,(_ZN21rti_internal_register24reg_exception_64_detail2E - _ZN21rti_internal_register24reg_exception_64_detail6E)
_ZN21rti_internal_register24reg_exception_64_detail6E:
	.zero		8
	.type		_ZN21rti_internal_register24reg_exception_64_detail2E,@object
	.size		_ZN21rti_internal_register24reg_exception_64_detail2E,(_ZN21rti_internal_register24reg_exception_64_detail4E - _ZN21rti_internal_register24reg_exception_64_detail2E)
_ZN21rti_internal_register24reg_exception_64_detail2E:
	.zero		8
	.type		_ZN21rti_internal_register24reg_exception_64_detail4E,@object
	.size		_ZN21rti_internal_register24reg_exception_64_detail4E,(_ZN21rti_internal_register24reg_exception_64_detail0E - _ZN21rti_internal_register24reg_exception_64_detail4E)
_ZN21rti_internal_register24reg_exception_64_detail4E:
	.zero		8
	.type		_ZN21rti_internal_register24reg_exception_64_detail0E,@object
	.size		_ZN21rti_internal_register24reg_exception_64_detail0E,(_ZN21rti_internal_register24reg_exception_64_detail8E - _ZN21rti_internal_register24reg_exception_64_detail0E)
_ZN21rti_internal_register24reg_exception_64_detail0E:
	.zero		8
	.type		_ZN21rti_internal_register24reg_exception_64_detail8E,@object
	.size		_ZN21rti_internal_register24reg_exception_64_detail8E,(ray - _ZN21rti_internal_register24reg_exception_64_detail8E)
_ZN21rti_internal_register24reg_exception_64_detail8E:
	.zero		8
	.type		ray,@object
	.size		ray,(_ZN21rti_internal_register14reg_rayIndex_yE - ray)
ray:
	.zero		36
	.type		_ZN21rti_internal_register14reg_rayIndex_yE,@object
	.size		_ZN21rti_internal_register14reg_rayIndex_yE,(_ZN21rti_internal_register21reg_exception_detail3E - _ZN21rti_internal_register14reg_rayIndex_yE)
_ZN21rti_internal_register14reg_rayIndex_yE:
	.zero		4
	.type		_ZN21rti_internal_register21reg_exception_detail3E,@object
	.size		_ZN21rti_internal_register21reg_exception_detail3E,(_ZN21rti_internal_register21reg_exception_detail7E - _ZN21rti_internal_register21reg_exception_detail3E)
_ZN21rti_internal_register21reg_exception_detail3E:
	.zero		4
	.type		_ZN21rti_internal_register21reg_exception_detail7E,@object
	.size		_ZN21rti_internal_register21reg_exception_detail7E,(_ZN21rti_internal_register21reg_exception_detail9E - _ZN21rti_internal_register21reg_exception_detail7E)
_ZN21rti_internal_register21reg_exception_detail7E:
	.zero		4
	.type		_ZN21rti_internal_register21reg_exception_detail9E,@object
	.size		_ZN21rti_internal_register21reg_exception_detail9E,(overcast - _ZN21rti_internal_register21reg_exception_detail9E)
_ZN21rti_internal_register21reg_exception_detail9E:
	.zero		4
	.type		overcast,@object
	.size		overcast,(_ZN21rti_internal_register21reg_exception_detail1E - overcast)
overcast:
	.zero		4
	.type		_ZN21rti_internal_register21reg_exception_detail1E,@object
	.size		_ZN21rti_internal_register21reg_exception_detail1E,(_ZN21rti_internal_register21reg_exception_detail5E - _ZN21rti_internal_register21reg_exception_detail1E)
_ZN21rti_internal_register21reg_exception_detail1E:
	.zero		4
	.type		_ZN21rti_internal_register21reg_exception_detail5E,@object
	.size		_ZN21rti_internal_register21reg_exception_detail5E,(_ZN21rti_internal_register14reg_rayIndex_zE - _ZN21rti_internal_register21reg_exception_detail5E)
_ZN21rti_internal_register21reg_exception_detail5E:
	.zero		4
	.type		_ZN21rti_internal_register14reg_rayIndex_zE,@object
	.size		_ZN21rti_internal_register14reg_rayIndex_zE,(_ZN21rti_internal_register21reg_exception_detail4E - _ZN21rti_internal_register14reg_rayIndex_zE)
_ZN21rti_internal_register14reg_rayIndex_zE:
	.zero		4
	.type		_ZN21rti_internal_register21reg_exception_detail4E,@object
	.size		_ZN21rti_internal_register21reg_exception_detail4E,(_ZN21rti_internal_register21reg_exception_detail8E - _ZN21rti_internal_register21reg_exception_detail4E)
_ZN21rti_internal_register21reg_exception_detail4E:
	.zero		4
	.type		_ZN21rti_internal_register21reg_exception_detail8E,@object
	.size		_ZN21rti_internal_register21reg_exception_detail8E,(_ZN21rti_internal_register21reg_exception_detail0E - _ZN21rti_internal_register21reg_exception_detail8E)
_ZN21rti_internal_register21reg_exception_detail8E:
	.zero		4
	.type		_ZN21rti_internal_register21reg_exception_detail0E,@object
	.size		_ZN21rti_internal_register21reg_exception_detail0E,(_ZN21rti_internal_register14reg_rayIndex_xE - _ZN21rti_internal_register21reg_exception_detail0E)
_ZN21rti_internal_register21reg_exception_detail0E:
	.zero		4
	.type		_ZN21rti_internal_register14reg_rayIndex_xE,@object
	.size		_ZN21rti_internal_register14reg_rayIndex_xE,(_ZN21rti_internal_register21reg_exception_detail2E - _ZN21rti_internal_register14reg_rayIndex_xE)
_ZN21rti_internal_register14reg_rayIndex_xE:
	.zero		4
	.type		_ZN21rti_internal_register21reg_exception_detail2E,@object
	.size		_ZN21rti_internal_register21reg_exception_detail2E,(_ZN21rti_internal_register21reg_exception_detail6E - _ZN21rti_internal_register21reg_exception_detail2E)
_ZN21rti_internal_register21reg_exception_detail2E:
	.zero		4
	.type		_ZN21rti_internal_register21reg_exception_detail6E,@object
	.size		_ZN21rti_internal_register21reg_exception_detail6E,(.L_30 - _ZN21rti_internal_register21reg_exception_detail6E)
_ZN21rti_internal_register21reg_exception_detail6E:
	.zero		4
.L_30:


//--------------------- .nv.constant0._Z4missv    --------------------------
	.section	.nv.constant0._Z4missv,"a",@progbits
	.sectionflags	@""
	.align	4
.nv.constant0._Z4missv:
	.zero		896


//--------------------- SYMBOLS --------------------------

	.type		.nv.reservedSmem.offset0,@object
	.size		.nv.reservedSmem.offset0,0x4
